//
// Generated by NVIDIA NVVM Compiler
//
// Compiler Build ID: CL-36424714
// Cuda compilation tools, release 13.0, V13.0.88
// Based on NVVM 20.0.0
//

.version 9.0
.target sm_100
.address_size 64

	// .globl	_Z9my_strstrPcS_PS_iii
.extern .shared .align 16 .b8 s_string[];

.visible .entry _Z9my_strstrPcS_PS_iii(
	.param .u64 .ptr .align 1 _Z9my_strstrPcS_PS_iii_param_0,
	.param .u64 .ptr .align 1 _Z9my_strstrPcS_PS_iii_param_1,
	.param .u64 .ptr .align 1 _Z9my_strstrPcS_PS_iii_param_2,
	.param .u32 _Z9my_strstrPcS_PS_iii_param_3,
	.param .u32 _Z9my_strstrPcS_PS_iii_param_4,
	.param .u32 _Z9my_strstrPcS_PS_iii_param_5
)
{
	.local .align 8 .b8 	__local_depot0[24];
	.reg .b64 	%SP;
	.reg .b64 	%SPL;
	.reg .pred 	%p<25>;
	.reg .b16 	%rs<26>;
	.reg .b32 	%r<114>;
	.reg .b64 	%rd<75>;

	mov.u64 	%SPL, __local_depot0;
	ld.param.u64 	%rd25, [_Z9my_strstrPcS_PS_iii_param_0];
	ld.param.u64 	%rd26, [_Z9my_strstrPcS_PS_iii_param_1];
	ld.param.u64 	%rd24, [_Z9my_strstrPcS_PS_iii_param_2];
	ld.param.u32 	%r51, [_Z9my_strstrPcS_PS_iii_param_3];
	ld.param.u32 	%r52, [_Z9my_strstrPcS_PS_iii_param_4];
	cvta.to.global.u64 	%rd1, %rd26;
	cvta.to.global.u64 	%rd2, %rd25;
	add.u64 	%rd3, %SPL, 0;
	mov.u32 	%r1, %tid.x;
	setp.lt.s32 	%p1, %r52, 1;
	@%p1 bra 	$L__BB0_13;
	mul.lo.s32 	%r2, %r52, %r1;
	and.b32  	%r3, %r52, 15;
	setp.lt.u32 	%p2, %r52, 16;
	mov.b32 	%r100, 0;
	@%p2 bra 	$L__BB0_4;
	and.b32  	%r100, %r52, 2147483632;
	neg.s32 	%r98, %r100;
	cvt.u64.u32 	%rd28, %r2;
	add.s64 	%rd29, %rd28, %rd1;
	add.s64 	%rd67, %rd29, 7;
	add.s64 	%rd66, %rd3, 8;
$L__BB0_3:
	.pragma "nounroll";
	ld.global.u8 	%r54, [%rd67];
	ld.global.u8 	%r55, [%rd67+-1];
	prmt.b32 	%r56, %r55, %r54, 0x3340U;
	ld.global.u8 	%r57, [%rd67+-2];
	ld.global.u8 	%r58, [%rd67+-3];
	prmt.b32 	%r59, %r58, %r57, 0x3340U;
	prmt.b32 	%r60, %r59, %r56, 0x5410U;
	ld.global.u8 	%r61, [%rd67+-4];
	ld.global.u8 	%r62, [%rd67+-5];
	prmt.b32 	%r63, %r62, %r61, 0x3340U;
	ld.global.u8 	%r64, [%rd67+-6];
	ld.global.u8 	%r65, [%rd67+-7];
	prmt.b32 	%r66, %r65, %r64, 0x3340U;
	prmt.b32 	%r67, %r66, %r63, 0x5410U;
	st.local.v2.b32 	[%rd66+-8], {%r67, %r60};
	ld.global.u8 	%r68, [%rd67+8];
	ld.global.u8 	%r69, [%rd67+7];
	prmt.b32 	%r70, %r69, %r68, 0x3340U;
	ld.global.u8 	%r71, [%rd67+6];
	ld.global.u8 	%r72, [%rd67+5];
	prmt.b32 	%r73, %r72, %r71, 0x3340U;
	prmt.b32 	%r74, %r73, %r70, 0x5410U;
	ld.global.u8 	%r75, [%rd67+4];
	ld.global.u8 	%r76, [%rd67+3];
	prmt.b32 	%r77, %r76, %r75, 0x3340U;
	ld.global.u8 	%r78, [%rd67+2];
	ld.global.u8 	%r79, [%rd67+1];
	prmt.b32 	%r80, %r79, %r78, 0x3340U;
	prmt.b32 	%r81, %r80, %r77, 0x5410U;
	st.local.v2.b32 	[%rd66], {%r81, %r74};
	add.s32 	%r98, %r98, 16;
	add.s64 	%rd67, %rd67, 16;
	add.s64 	%rd66, %rd66, 16;
	setp.ne.s32 	%p3, %r98, 0;
	@%p3 bra 	$L__BB0_3;
$L__BB0_4:
	setp.eq.s32 	%p4, %r3, 0;
	@%p4 bra 	$L__BB0_13;
	and.b32  	%r9, %r52, 7;
	setp.lt.u32 	%p5, %r3, 8;
	@%p5 bra 	$L__BB0_7;
	add.s32 	%r82, %r100, %r2;
	cvt.u64.u32 	%rd30, %r82;
	add.s64 	%rd31, %rd1, %rd30;
	ld.global.u8 	%rs2, [%rd31];
	cvt.u64.u32 	%rd32, %r100;
	add.s64 	%rd33, %rd3, %rd32;
	st.local.u8 	[%rd33], %rs2;
	cvt.u64.u32 	%rd34, %r2;
	add.s64 	%rd35, %rd32, %rd34;
	add.s64 	%rd36, %rd1, %rd35;
	ld.global.u8 	%rs3, [%rd36+1];
	st.local.u8 	[%rd33+1], %rs3;
	ld.global.u8 	%rs4, [%rd36+2];
	st.local.u8 	[%rd33+2], %rs4;
	ld.global.u8 	%rs5, [%rd36+3];
	st.local.u8 	[%rd33+3], %rs5;
	ld.global.u8 	%rs6, [%rd36+4];
	st.local.u8 	[%rd33+4], %rs6;
	ld.global.u8 	%rs7, [%rd36+5];
	st.local.u8 	[%rd33+5], %rs7;
	ld.global.u8 	%rs8, [%rd36+6];
	st.local.u8 	[%rd33+6], %rs8;
	ld.global.u8 	%rs9, [%rd36+7];
	st.local.u8 	[%rd33+7], %rs9;
	add.s32 	%r100, %r100, 8;
$L__BB0_7:
	setp.eq.s32 	%p6, %r9, 0;
	@%p6 bra 	$L__BB0_13;
	and.b32  	%r12, %r52, 3;
	setp.lt.u32 	%p7, %r9, 4;
	@%p7 bra 	$L__BB0_10;
	add.s32 	%r83, %r100, %r2;
	cvt.u64.u32 	%rd37, %r83;
	add.s64 	%rd38, %rd1, %rd37;
	ld.global.u8 	%rs10, [%rd38];
	cvt.u64.u32 	%rd39, %r100;
	add.s64 	%rd40, %rd3, %rd39;
	st.local.u8 	[%rd40], %rs10;
	cvt.u64.u32 	%rd41, %r2;
	add.s64 	%rd42, %rd39, %rd41;
	add.s64 	%rd43, %rd1, %rd42;
	ld.global.u8 	%rs11, [%rd43+1];
	st.local.u8 	[%rd40+1], %rs11;
	ld.global.u8 	%rs12, [%rd43+2];
	st.local.u8 	[%rd40+2], %rs12;
	ld.global.u8 	%rs13, [%rd43+3];
	st.local.u8 	[%rd40+3], %rs13;
	add.s32 	%r100, %r100, 4;
$L__BB0_10:
	setp.eq.s32 	%p8, %r12, 0;
	@%p8 bra 	$L__BB0_13;
	cvt.u64.u32 	%rd44, %r100;
	add.s64 	%rd69, %rd3, %rd44;
	add.s32 	%r84, %r100, %r2;
	cvt.u64.u32 	%rd45, %r84;
	add.s64 	%rd68, %rd1, %rd45;
	neg.s32 	%r102, %r12;
$L__BB0_12:
	.pragma "nounroll";
	ld.global.u8 	%rs14, [%rd68];
	st.local.u8 	[%rd69], %rs14;
	add.s64 	%rd69, %rd69, 1;
	add.s64 	%rd68, %rd68, 1;
	add.s32 	%r102, %r102, 1;
	setp.ne.s32 	%p9, %r102, 0;
	@%p9 bra 	$L__BB0_12;
$L__BB0_13:
	mov.u32 	%r18, %ntid.x;
	div.u32 	%r19, %r51, %r18;
	setp.lt.s32 	%p10, %r19, 1;
	@%p10 bra 	$L__BB0_20;
	and.b32  	%r20, %r19, 3;
	setp.lt.u32 	%p11, %r19, 4;
	mov.b32 	%r108, 0;
	@%p11 bra 	$L__BB0_17;
	and.b32  	%r108, %r19, 2147483644;
	neg.s32 	%r107, %r108;
	add.s32 	%r106, %r1, %r18;
	shl.b32 	%r24, %r18, 2;
	shl.b32 	%r86, %r18, 1;
	add.s32 	%r105, %r1, %r86;
	mad.lo.s32 	%r104, %r18, 3, %r1;
	mov.u32 	%r103, %r1;
$L__BB0_16:
	cvt.u64.u32 	%rd46, %r103;
	add.s64 	%rd47, %rd2, %rd46;
	ld.global.u8 	%rs15, [%rd47];
	mov.u32 	%r87, s_string;
	add.s32 	%r88, %r87, %r103;
	st.shared.u8 	[%r88], %rs15;
	cvt.u64.u32 	%rd48, %r106;
	add.s64 	%rd49, %rd2, %rd48;
	ld.global.u8 	%rs16, [%rd49];
	add.s32 	%r89, %r87, %r106;
	st.shared.u8 	[%r89], %rs16;
	cvt.u64.u32 	%rd50, %r105;
	add.s64 	%rd51, %rd2, %rd50;
	ld.global.u8 	%rs17, [%rd51];
	add.s32 	%r90, %r87, %r105;
	st.shared.u8 	[%r90], %rs17;
	cvt.u64.u32 	%rd52, %r104;
	add.s64 	%rd53, %rd2, %rd52;
	ld.global.u8 	%rs18, [%rd53];
	add.s32 	%r91, %r87, %r104;
	st.shared.u8 	[%r91], %rs18;
	add.s32 	%r107, %r107, 4;
	add.s32 	%r106, %r106, %r24;
	add.s32 	%r105, %r105, %r24;
	add.s32 	%r104, %r104, %r24;
	add.s32 	%r103, %r103, %r24;
	setp.ne.s32 	%p12, %r107, 0;
	@%p12 bra 	$L__BB0_16;
$L__BB0_17:
	setp.eq.s32 	%p13, %r20, 0;
	@%p13 bra 	$L__BB0_20;
	mad.lo.s32 	%r110, %r18, %r108, %r1;
	neg.s32 	%r109, %r20;
	mov.u32 	%r92, s_string;
$L__BB0_19:
	.pragma "nounroll";
	cvt.u64.u32 	%rd54, %r110;
	add.s64 	%rd55, %rd2, %rd54;
	ld.global.u8 	%rs19, [%rd55];
	add.s32 	%r93, %r92, %r110;
	st.shared.u8 	[%r93], %rs19;
	add.s32 	%r110, %r110, %r18;
	add.s32 	%r109, %r109, 1;
	setp.ne.s32 	%p14, %r109, 0;
	@%p14 bra 	$L__BB0_19;
$L__BB0_20:
	mad.lo.s32 	%r44, %r19, %r18, %r1;
	setp.ge.u32 	%p15, %r44, %r51;
	setp.le.u32 	%p16, %r18, %r19;
	or.pred  	%p17, %p16, %p15;
	@%p17 bra 	$L__BB0_22;
	cvt.u64.u32 	%rd56, %r44;
	add.s64 	%rd57, %rd2, %rd56;
	ld.global.u8 	%rs20, [%rd57];
	mov.u32 	%r94, s_string;
	add.s32 	%r95, %r94, %r44;
	st.shared.u8 	[%r95], %rs20;
$L__BB0_22:
	bar.sync 	0;
	setp.lt.s32 	%p18, %r51, 1;
	mov.b64 	%rd73, 0;
	@%p18 bra 	$L__BB0_28;
	ld.local.u8 	%rs1, [%rd3];
	mov.u32 	%r112, s_string;
	cvt.u64.u32 	%rd60, %r112;
	cvta.shared.u64 	%rd70, %rd60;
	mov.b32 	%r111, 0;
$L__BB0_24:
	ld.shared.u8 	%rs21, [%r112];
	setp.ne.s16 	%p19, %rs21, %rs1;
	mov.b64 	%rd73, 0;
	@%p19 bra 	$L__BB0_27;
	mov.b64 	%rd73, 0;
	mov.u64 	%rd71, %rd3;
	mov.u32 	%r113, %r112;
$L__BB0_26:
	add.s64 	%rd19, %rd71, 1;
	add.s32 	%r48, %r113, 1;
	ld.local.u8 	%rs23, [%rd71+2];
	setp.eq.s16 	%p20, %rs23, 0;
	selp.b64 	%rd73, %rd70, %rd73, %p20;
	ld.shared.u8 	%rs24, [%r113+1];
	ld.local.u8 	%rs25, [%rd71+1];
	setp.eq.s16 	%p21, %rs24, %rs25;
	mov.u64 	%rd71, %rd19;
	mov.u32 	%r113, %r48;
	@%p21 bra 	$L__BB0_26;
$L__BB0_27:
	add.s32 	%r112, %r112, 1;
	add.s64 	%rd70, %rd70, 1;
	add.s32 	%r111, %r111, 1;
	setp.lt.s32 	%p22, %r111, %r51;
	setp.eq.s64 	%p23, %rd73, 0;
	and.pred  	%p24, %p22, %p23;
	@%p24 bra 	$L__BB0_24;
$L__BB0_28:
	cvta.to.global.u64 	%rd63, %rd24;
	mul.wide.u32 	%rd64, %r1, 8;
	add.s64 	%rd65, %rd63, %rd64;
	st.global.u64 	[%rd65], %rd73;
	ret;

}


// ===== COMPILED SASS (sm_100) =====

	.target	sm_100

	.elftype	@"ET_EXEC"


//--------------------- .note.nv.tkinfo           --------------------------
	.section	.note.nv.tkinfo,"",@"SHT_NOTE"
	.sectionflags	@"SHF_NOTE_NV_TKINFO"
	.tkinfo
        /*0018*/ 	.word	0x00000002
        /*0030*/ 	.string	""
        /*0030*/ 	.string	"ptxas"
        /*0030*/ 	.string	"Cuda compilation tools, release 13.0, V13.0.88"
        /*0030*/ 	.string	"Build cuda_13.0.r13.0/compiler.36424714_0"
        /*0030*/ 	.string	"-arch sm_100 -m 64 "



//--------------------- .note.nv.cuinfo           --------------------------
	.section	.note.nv.cuinfo,"",@"SHT_NOTE"
	.sectionflags	@"SHF_NOTE_NV_CUINFO"
        /*0018*/ 	.short	0x0002
        /*001a*/ 	.short	0x0064
        /*001c*/ 	.short	0x0082
	.zero		2


//--------------------- .nv.info                  --------------------------
	.section	.nv.info,"",@"SHT_CUDA_INFO"
	.align	4


	//----- nvinfo : EIATTR_REGCOUNT
	.align		4
        /*0000*/ 	.byte	0x04, 0x2f
        /*0002*/ 	.short	(.L_1 - .L_0)
	.align		4
.L_0:
        /*0004*/ 	.word	index@(_Z9my_strstrPcS_PS_iii)
        /*0008*/ 	.word	0x00000020


	//----- nvinfo : EIATTR_FRAME_SIZE
	.align		4
.L_1:
        /*000c*/ 	.byte	0x04, 0x11
        /*000e*/ 	.short	(.L_3 - .L_2)
	.align		4
.L_2:
        /*0010*/ 	.word	index@(_Z9my_strstrPcS_PS_iii)
        /*0014*/ 	.word	0x00000018


	//----- nvinfo : EIATTR_MIN_STACK_SIZE
	.align		4
.L_3:
        /*0018*/ 	.byte	0x04, 0x12
        /*001a*/ 	.short	(.L_5 - .L_4)
	.align		4
.L_4:
        /*001c*/ 	.word	index@(_Z9my_strstrPcS_PS_iii)
        /*0020*/ 	.word	0x00000018
.L_5:


//--------------------- .nv.compat                --------------------------
	.section	.nv.compat,"",@"SHT_CUDA_COMPAT_INFO"
	.align	4
        /*0000*/ 	.byte	0x02, 0x09, 0x00, 0x00, 0x02, 0x02, 0x01, 0x00, 0x02, 0x05, 0x05, 0x00, 0x03, 0x07, 0x01, 0x01
        /*0010*/ 	.byte	0x02, 0x03, 0x00, 0x00, 0x02, 0x06, 0x01, 0x00, 0x04, 0x0b, 0x08, 0x00, 0x09, 0x00, 0x00, 0x00
        /*0020*/ 	.byte	0x00, 0x00, 0x00, 0x00


//--------------------- .nv.info._Z9my_strstrPcS_PS_iii --------------------------
	.section	.nv.info._Z9my_strstrPcS_PS_iii,"",@"SHT_CUDA_INFO"
	.sectionflags	@""
	.align	4


	//----- nvinfo : EIATTR_CUDA_API_VERSION
	.align		4
        /*0000*/ 	.byte	0x04, 0x37
        /*0002*/ 	.short	(.L_7 - .L_6)
.L_6:
        /*0004*/ 	.word	0x00000082


	//----- nvinfo : EIATTR_KPARAM_INFO
	.align		4
.L_7:
        /*0008*/ 	.byte	0x04, 0x17
        /*000a*/ 	.short	(.L_9 - .L_8)
.L_8:
        /*000c*/ 	.word	0x00000000
        /*0010*/ 	.short	0x0005
        /*0012*/ 	.short	0x0020
        /*0014*/ 	.byte	0x00, 0xf0, 0x11, 0x00


	//----- nvinfo : EIATTR_KPARAM_INFO
	.align		4
.L_9:
        /*0018*/ 	.byte	0x04, 0x17
        /*001a*/ 	.short	(.L_11 - .L_10)
.L_10:
        /*001c*/ 	.word	0x00000000
        /*0020*/ 	.short	0x0004
        /*0022*/ 	.short	0x001c
        /*0024*/ 	.byte	0x00, 0xf0, 0x11, 0x00


	//----- nvinfo : EIATTR_KPARAM_INFO
	.align		4
.L_11:
        /*0028*/ 	.byte	0x04, 0x17
        /*002a*/ 	.short	(.L_13 - .L_12)
.L_12:
        /*002c*/ 	.word	0x00000000
        /*0030*/ 	.short	0x0003
        /*0032*/ 	.short	0x0018
        /*0034*/ 	.byte	0x00, 0xf0, 0x11, 0x00


	//----- nvinfo : EIATTR_KPARAM_INFO
	.align		4
.L_13:
        /*0038*/ 	.byte	0x04, 0x17
        /*003a*/ 	.short	(.L_15 - .L_14)
.L_14:
        /*003c*/ 	.word	0x00000000
        /*0040*/ 	.short	0x0002
        /*0042*/ 	.short	0x0010
        /*0044*/ 	.byte	0x00, 0xf5, 0x21, 0x00


	//----- nvinfo : EIATTR_KPARAM_INFO
	.align		4
.L_15:
        /*0048*/ 	.byte	0x04, 0x17
        /*004a*/ 	.short	(.L_17 - .L_16)
.L_16:
        /*004c*/ 	.word	0x00000000
        /*0050*/ 	.short	0x0001
        /*0052*/ 	.short	0x0008
        /*0054*/ 	.byte	0x00, 0xf5, 0x21, 0x00


	//----- nvinfo : EIATTR_KPARAM_INFO
	.align		4
.L_17:
        /*0058*/ 	.byte	0x04, 0x17
        /*005a*/ 	.short	(.L_19 - .L_18)
.L_18:
        /*005c*/ 	.word	0x00000000
        /*0060*/ 	.short	0x0000
        /*0062*/ 	.short	0x0000
        /*0064*/ 	.byte	0x00, 0xf5, 0x21, 0x00


	//----- nvinfo : EIATTR_SPARSE_MMA_MASK
	.align		4
.L_19:
        /*0068*/ 	.byte	0x03, 0x50
        /*006a*/ 	.short	0x0000


	//----- nvinfo : EIATTR_MAXREG_COUNT
	.align		4
        /*006c*/ 	.byte	0x03, 0x1b
        /*006e*/ 	.short	0x00ff


	//----- nvinfo : EIATTR_NUM_BARRIERS
	.align		4
        /*0070*/ 	.byte	0x02, 0x4c
        /*0072*/ 	.byte	0x01
	.zero		1


	//----- nvinfo : EIATTR_MERCURY_ISA_VERSION
	.align		4
        /*0074*/ 	.byte	0x03, 0x5f
        /*0076*/ 	.short	0x0101


	//----- nvinfo : EIATTR_VRC_CTA_INIT_COUNT
	.align		4
        /*0078*/ 	.byte	0x02, 0x4a
	.zero		1
	.zero		1


	//----- nvinfo : EIATTR_EXIT_INSTR_OFFSETS
	.align		4
        /*007c*/ 	.byte	0x04, 0x1c
        /*007e*/ 	.short	(.L_21 - .L_20)


	//   ....[0]....
.L_20:
        /*0080*/ 	.word	0x000019c0


	//----- nvinfo : EIATTR_CRS_STACK_SIZE
	.align		4
.L_21:
        /*0084*/ 	.byte	0x04, 0x1e
        /*0086*/ 	.short	(.L_23 - .L_22)
.L_22:
        /*0088*/ 	.word	0x00000000


	//----- nvinfo : EIATTR_CBANK_PARAM_SIZE
	.align		4
.L_23:
        /*008c*/ 	.byte	0x03, 0x19
        /*008e*/ 	.short	0x0024


	//----- nvinfo : EIATTR_PARAM_CBANK
	.align		4
        /*0090*/ 	.byte	0x04, 0x0a
        /*0092*/ 	.short	(.L_25 - .L_24)
	.align		4
.L_24:
        /*0094*/ 	.word	index@(.nv.constant0._Z9my_strstrPcS_PS_iii)
        /*0098*/ 	.short	0x0380
        /*009a*/ 	.short	0x0024


	//----- nvinfo : EIATTR_SW_WAR
	.align		4
.L_25:
        /*009c*/ 	.byte	0x04, 0x36
        /*009e*/ 	.short	(.L_27 - .L_26)
.L_26:
        /*00a0*/ 	.word	0x00000008
.L_27:


//--------------------- .nv.callgraph             --------------------------
	.section	.nv.callgraph,"",@"SHT_CUDA_CALLGRAPH"
	.align	4
	.sectionentsize	8
	.align		4
        /*0000*/ 	.word	0x00000000
	.align		4
        /*0004*/ 	.word	0xffffffff
	.align		4
        /*0008*/ 	.word	0x00000000
	.align		4
        /*000c*/ 	.word	0xfffffffe
	.align		4
        /*0010*/ 	.word	0x00000000
	.align		4
        /*0014*/ 	.word	0xfffffffd
	.align		4
        /*0018*/ 	.word	0x00000000
	.align		4
        /*001c*/ 	.word	0xfffffffc


//--------------------- .text._Z9my_strstrPcS_PS_iii --------------------------
	.section	.text._Z9my_strstrPcS_PS_iii,"ax",@progbits
	.align	128
        .global         _Z9my_strstrPcS_PS_iii
        .type           _Z9my_strstrPcS_PS_iii,@function
        .size           _Z9my_strstrPcS_PS_iii,(.L_x_22 - _Z9my_strstrPcS_PS_iii)
        .other          _Z9my_strstrPcS_PS_iii,@"STO_CUDA_ENTRY STV_DEFAULT"
_Z9my_strstrPcS_PS_iii:
.text._Z9my_strstrPcS_PS_iii:
[----:B------:R-:W0:Y:S01]  /*0000*/  LDC R1, c[0x0][0x37c] ;  /* 0x0000df00ff017b82 */ /* 0x000e220000000800 */
[----:B------:R-:W1:Y:S01]  /*0010*/  LDCU UR4, c[0x0][0x39c] ;  /* 0x00007380ff0477ac */ /* 0x000e620008000800 */
[----:B------:R-:W2:Y:S01]  /*0020*/  S2R R0, SR_TID.X ;  /* 0x0000000000007919 */ /* 0x000ea20000002100 */
[----:B0-----:R-:W-:Y:S01]  /*0030*/  VIADD R1, R1, 0xffffffe8 ;  /* 0xffffffe801017836 */ /* 0x001fe20000000000 */
[----:B------:R-:W0:Y:S01]  /*0040*/  LDCU.64 UR8, c[0x0][0x358] ;  /* 0x00006b00ff0877ac */ /* 0x000e220008000a00 */
[----:B-1----:R-:W-:-:S09]  /*0050*/  UISETP.GE.AND UP0, UPT, UR4, 0x1, UPT ;  /* 0x000000010400788c */ /* 0x002fd2000bf06270 */
[----:B--2---:R-:W-:Y:S05]  /*0060*/  BRA.U !UP0, `(.L_x_0) ;  /* 0x0000000508d47547 */ /* 0x004fea000b800000 */
[----:B------:R-:W-:Y:S02]  /*0070*/  UISETP.GE.U32.AND UP1, UPT, UR4, 0x10, UPT ;  /* 0x000000100400788c */ /* 0x000fe4000bf26070 */
[----:B------:R-:W-:Y:S01]  /*0080*/  IMAD R3, R0, UR4, RZ ;  /* 0x0000000400037c24 */ /* 0x000fe2000f8e02ff */
[----:B------:R-:W-:Y:S01]  /*0090*/  ULOP3.LUT UR5, UR4, 0xf, URZ, 0xc0, !UPT ;  /* 0x0000000f04057892 */ /* 0x000fe2000f8ec0ff */
[----:B------:R-:W-:-:S03]  /*00a0*/  IMAD.MOV.U32 R2, RZ, RZ, RZ ;  /* 0x000000ffff027224 */ /* 0x000fc600078e00ff */
[----:B------:R-:W-:Y:S02]  /*00b0*/  UISETP.NE.AND UP0, UPT, UR5, URZ, UPT ;  /* 0x000000ff0500728c */ /* 0x000fe4000bf05270 */
[----:B------:R-:W-:Y:S09]  /*00c0*/  BRA.U !UP1, `(.L_x_1) ;  /* 0x0000000109b07547 */ /* 0x000ff2000b800000 */
[----:B------:R-:W1:Y:S01]  /*00d0*/  LDCU.64 UR10, c[0x0][0x388] ;  /* 0x00007100ff0a77ac */ /* 0x000e620008000a00 */
[----:B------:R-:W-:Y:S01]  /*00e0*/  VIADD R6, R1, 0x8 ;  /* 0x0000000801067836 */ /* 0x000fe20000000000 */
[----:B------:R-:W-:-:S04]  /*00f0*/  ULOP3.LUT UR6, UR4, 0x7ffffff0, URZ, 0xc0, !UPT ;  /* 0x7ffffff004067892 */ /* 0x000fc8000f8ec0ff */
[----:B------:R-:W-:Y:S02]  /*0100*/  UIADD3 UR7, UPT, UPT, -UR6, URZ, URZ ;  /* 0x000000ff06077290 */ /* 0x000fe4000fffe1ff */
[----:B------:R-:W-:Y:S01]  /*0110*/  IMAD.U32 R2, RZ, RZ, UR6 ;  /* 0x00000006ff027e24 */ /* 0x000fe2000f8e00ff */
[----:B-1----:R-:W-:-:S04]  /*0120*/  IADD3 R4, P0, PT, R3, UR10, RZ ;  /* 0x0000000a03047c10 */ /* 0x002fc8000ff1e0ff */
[----:B------:R-:W-:-:S04]  /*0130*/  IADD3 R4, P1, PT, R4, 0x7, RZ ;  /* 0x0000000704047810 */ /* 0x000fc80007f3e0ff */
[----:B------:R-:W-:-:S09]  /*0140*/  IADD3.X R5, PT, PT, RZ, UR11, RZ, P1, P0 ;  /* 0x0000000bff057c10 */ /* 0x000fd20008fe04ff */
.L_x_2:
[----:B0-----:R-:W2:Y:S04]  /*0150*/  LDG.E.U8 R15, desc[UR8][R4.64+0x8] ;  /* 0x00000808040f7981 */ /* 0x001ea8000c1e1100 */
[----:B------:R-:W2:Y:S04]  /*0160*/  LDG.E.U8 R16, desc[UR8][R4.64+0x7] ;  /* 0x0000070804107981 */ /* 0x000ea8000c1e1100 */
[----:B------:R-:W3:Y:S04]  /*0170*/  LDG.E.U8 R17, desc[UR8][R4.64+0x6] ;  /* 0x0000060804117981 */ /* 0x000ee8000c1e1100 */
[----:B------:R-:W3:Y:S04]  /*0180*/  LDG.E.U8 R18, desc[UR8][R4.64+0x5] ;  /* 0x0000050804127981 */ /* 0x000ee8000c1e1100 */
[----:B------:R-:W4:Y:S04]  /*0190*/  LDG.E.U8 R7, desc[UR8][R4.64] ;  /* 0x0000000804077981 */ /* 0x000f28000c1e1100 */
[----:B------:R-:W4:Y:S04]  /*01a0*/  LDG.E.U8 R8, desc[UR8][R4.64+-0x1] ;  /* 0xffffff0804087981 */ /* 0x000f28000c1e1100 */
[----:B------:R-:W5:Y:S04]  /*01b0*/  LDG.E.U8 R9, desc[UR8][R4.64+-0x2] ;  /* 0xfffffe0804097981 */ /* 0x000f68000c1e1100 */
        /* <DEDUP_REMOVED lines=8> */
[----:B------:R0:W5:Y:S01]  /*0240*/  LDG.E.U8 R22, desc[UR8][R4.64+0x1] ;  /* 0x0000010804167981 */ /* 0x000162000c1e1100 */
[----:B------:R-:W-:-:S04]  /*0250*/  UIADD3 UR7, UPT, UPT, UR7, 0x10, URZ ;  /* 0x0000001007077890 */ /* 0x000fc8000fffe0ff */
[----:B------:R-:W-:Y:S01]  /*0260*/  UISETP.NE.AND UP1, UPT, UR7, URZ, UPT ;  /* 0x000000ff0700728c */ /* 0x000fe2000bf25270 */
[----:B0-----:R-:W-:-:S05]  /*0270*/  IADD3 R4, P0, PT, R4, 0x10, RZ ;  /* 0x0000001004047810 */ /* 0x001fca0007f1e0ff */
[----:B------:R-:W-:Y:S01]  /*0280*/  IMAD.X R5, RZ, RZ, R5, P0 ;  /* 0x000000ffff057224 */ /* 0x000fe200000e0605 */
[----:B--2---:R-:W-:Y:S02]  /*0290*/  PRMT R16, R16, 0x3340, R15 ;  /* 0x0000334010107816 */ /* 0x004fe4000000000f */
[----:B---3--:R-:W-:-:S04]  /*02a0*/  PRMT R17, R18, 0x3340, R17 ;  /* 0x0000334012117816 */ /* 0x008fc80000000011 */
[----:B------:R-:W-:Y:S02]  /*02b0*/  PRMT R17, R17, 0x5410, R16 ;  /* 0x0000541011117816 */ /* 0x000fe40000000010 */
[----:B----4-:R-:W-:Y:S02]  /*02c0*/  PRMT R7, R8, 0x3340, R7 ;  /* 0x0000334008077816 */ /* 0x010fe40000000007 */
[----:B-----5:R-:W-:-:S04]  /*02d0*/  PRMT R10, R10, 0x3340, R9 ;  /* 0x000033400a0a7816 */ /* 0x020fc80000000009 */
[----:B------:R-:W-:Y:S02]  /*02e0*/  PRMT R15, R10, 0x5410, R7 ;  /* 0x000054100a0f7816 */ /* 0x000fe40000000007 */
[----:B------:R-:W-:Y:S02]  /*02f0*/  PRMT R11, R12, 0x3340, R11 ;  /* 0x000033400c0b7816 */ /* 0x000fe4000000000b */
[----:B------:R-:W-:-:S04]  /*0300*/  PRMT R14, R14, 0x3340, R13 ;  /* 0x000033400e0e7816 */ /* 0x000fc8000000000d */
[----:B------:R-:W-:Y:S02]  /*0310*/  PRMT R14, R14, 0x5410, R11 ;  /* 0x000054100e0e7816 */ /* 0x000fe4000000000b */
[----:B------:R-:W-:Y:S02]  /*0320*/  PRMT R19, R20, 0x3340, R19 ;  /* 0x0000334014137816 */ /* 0x000fe40000000013 */
[----:B------:R-:W-:-:S04]  /*0330*/  PRMT R22, R22, 0x3340, R21 ;  /* 0x0000334016167816 */ /* 0x000fc80000000015 */
[----:B------:R-:W-:Y:S01]  /*0340*/  PRMT R16, R22, 0x5410, R19 ;  /* 0x0000541016107816 */ /* 0x000fe20000000013 */
[----:B------:R-:W-:Y:S04]  /*0350*/  STL.64 [R6+-0x8], R14 ;  /* 0xfffff80e06007387 */ /* 0x000fe80000100a00 */
[----:B------:R0:W-:Y:S02]  /*0360*/  STL.64 [R6], R16 ;  /* 0x0000001006007387 */ /* 0x0001e40000100a00 */
[----:B0-----:R-:W-:Y:S01]  /*0370*/  IADD3 R6, PT, PT, R6, 0x10, RZ ;  /* 0x0000001006067810 */ /* 0x001fe20007ffe0ff */
[----:B------:R-:W-:Y:S06]  /*0380*/  BRA.U UP1, `(.L_x_2) ;  /* 0xfffffffd01707547 */ /* 0x000fec000b83ffff */
.L_x_1:
[----:B------:R-:W-:Y:S05]  /*0390*/  BRA.U !UP0, `(.L_x_0) ;  /* 0x0000000508087547 */ /* 0x000fea000b800000 */
[----:B------:R-:W-:Y:S02]  /*03a0*/  UISETP.GE.U32.AND UP0, UPT, UR5, 0x8, UPT ;  /* 0x000000080500788c */ /* 0x000fe4000bf06070 */
[----:B------:R-:W-:-:S04]  /*03b0*/  ULOP3.LUT UR6, UR4, 0x7, URZ, 0xc0, !UPT ;  /* 0x0000000704067892 */ /* 0x000fc8000f8ec0ff */
[----:B------:R-:W-:-:S03]  /*03c0*/  UISETP.NE.AND UP1, UPT, UR6, URZ, UPT ;  /* 0x000000ff0600728c */ /* 0x000fc6000bf25270 */
[----:B------:R-:W-:Y:S08]  /*03d0*/  BRA.U !UP0, `(.L_x_3) ;  /* 0x0000000108607547 */ /* 0x000ff0000b800000 */
[----:B------:R-:W1:Y:S01]  /*03e0*/  LDCU.64 UR10, c[0x0][0x388] ;  /* 0x00007100ff0a77ac */ /* 0x000e620008000a00 */
[----:B------:R-:W-:-:S05]  /*03f0*/  IMAD.IADD R6, R3, 0x1, R2 ;  /* 0x0000000103067824 */ /* 0x000fca00078e0202 */
[----:B-1----:R-:W-:Y:S02]  /*0400*/  IADD3 R6, P0, PT, R6, UR10, RZ ;  /* 0x0000000a06067c10 */ /* 0x002fe4000ff1e0ff */
[----:B------:R-:W-:-:S03]  /*0410*/  IADD3 R4, P1, P2, R2, UR10, R3 ;  /* 0x0000000a02047c10 */ /* 0x000fc6000fa3e003 */
[----:B------:R-:W-:Y:S01]  /*0420*/  IMAD.X R7, RZ, RZ, UR11, P0 ;  /* 0x0000000bff077e24 */ /* 0x000fe200080e06ff */
[----:B------:R-:W-:-:S04]  /*0430*/  IADD3.X R5, PT, PT, RZ, UR11, RZ, P1, P2 ;  /* 0x0000000bff057c10 */ /* 0x000fc80008fe44ff */
[----:B0-----:R-:W2:Y:S04]  /*0440*/  LDG.E.U8 R6, desc[UR8][R6.64] ;  /* 0x0000000806067981 */ /* 0x001ea8000c1e1100 */
[----:B------:R-:W3:Y:S04]  /*0450*/  LDG.E.U8 R8, desc[UR8][R4.64+0x1] ;  /* 0x0000010804087981 */ /* 0x000ee8000c1e1100 */
[----:B------:R-:W4:Y:S04]  /*0460*/  LDG.E.U8 R9, desc[UR8][R4.64+0x2] ;  /* 0x0000020804097981 */ /* 0x000f28000c1e1100 */
[----:B------:R-:W5:Y:S04]  /*0470*/  LDG.E.U8 R10, desc[UR8][R4.64+0x3] ;  /* 0x00000308040a7981 */ /* 0x000f68000c1e1100 */
[----:B------:R-:W5:Y:S04]  /*0480*/  LDG.E.U8 R11, desc[UR8][R4.64+0x4] ;  /* 0x00000408040b7981 */ /* 0x000f68000c1e1100 */
[----:B------:R-:W5:Y:S04]  /*0490*/  LDG.E.U8 R12, desc[UR8][R4.64+0x5] ;  /* 0x00000508040c7981 */ /* 0x000f68000c1e1100 */
[----:B------:R-:W5:Y:S04]  /*04a0*/  LDG.E.U8 R13, desc[UR8][R4.64+0x6] ;  /* 0x00000608040d7981 */ /* 0x000f68000c1e1100 */
[----:B------:R-:W5:Y:S01]  /*04b0*/  LDG.E.U8 R14, desc[UR8][R4.64+0x7] ;  /* 0x00000708040e7981 */ /* 0x000f62000c1e1100 */
[----:B------:R-:W-:-:S02]  /*04c0*/  IMAD.IADD R15, R1, 0x1, R2 ;  /* 0x00000001010f7824 */ /* 0x000fc400078e0202 */
[----:B------:R-:W-:-:S03]  /*04d0*/  VIADD R2, R2, 0x8 ;  /* 0x0000000802027836 */ /* 0x000fc60000000000 */
[----:B--2---:R1:W-:Y:S04]  /*04e0*/  STL.U8 [R15], R6 ;  /* 0x000000060f007387 */ /* 0x0043e80000100000 */
[----:B---3--:R1:W-:Y:S04]  /*04f0*/  STL.U8 [R15+0x1], R8 ;  /* 0x000001080f007387 */ /* 0x0083e80000100000 */
[----:B----4-:R1:W-:Y:S04]  /*0500*/  STL.U8 [R15+0x2], R9 ;  /* 0x000002090f007387 */ /* 0x0103e80000100000 */
[----:B-----5:R1:W-:Y:S04]  /*0510*/  STL.U8 [R15+0x3], R10 ;  /* 0x0000030a0f007387 */ /* 0x0203e80000100000 */
[----:B------:R1:W-:Y:S04]  /*0520*/  STL.U8 [R15+0x4], R11 ;  /* 0x0000040b0f007387 */ /* 0x0003e80000100000 */
[----:B------:R1:W-:Y:S04]  /*0530*/  STL.U8 [R15+0x5], R12 ;  /* 0x0000050c0f007387 */ /* 0x0003e80000100000 */
[----:B------:R1:W-:Y:S04]  /*0540*/  STL.U8 [R15+0x6], R13 ;  /* 0x0000060d0f007387 */ /* 0x0003e80000100000 */
[----:B------:R1:W-:Y:S02]  /*0550*/  STL.U8 [R15+0x7], R14 ;  /* 0x0000070e0f007387 */ /* 0x0003e40000100000 */
.L_x_3:
[----:B------:R-:W-:Y:S05]  /*0560*/  BRA.U !UP1, `(.L_x_0) ;  /* 0x0000000109947547 */ /* 0x000fea000b800000 */
[----:B------:R-:W-:Y:S02]  /*0570*/  UISETP.GE.U32.AND UP0, UPT, UR6, 0x4, UPT ;  /* 0x000000040600788c */ /* 0x000fe4000bf06070 */
[----:B------:R-:W-:-:S04]  /*0580*/  ULOP3.LUT UR4, UR4, 0x3, URZ, 0xc0, !UPT ;  /* 0x0000000304047892 */ /* 0x000fc8000f8ec0ff */
[----:B------:R-:W-:-:S03]  /*0590*/  UISETP.NE.AND UP1, UPT, UR4, URZ, UPT ;  /* 0x000000ff0400728c */ /* 0x000fc6000bf25270 */
[----:B------:R-:W-:Y:S08]  /*05a0*/  BRA.U !UP0, `(.L_x_4) ;  /* 0x0000000108407547 */ /* 0x000ff0000b800000 */
[----:B------:R-:W2:Y:S01]  /*05b0*/  LDCU.64 UR6, c[0x0][0x388] ;  /* 0x00007100ff0677ac */ /* 0x000ea20008000a00 */
[----:B------:R-:W-:-:S05]  /*05c0*/  IMAD.IADD R4, R3, 0x1, R2 ;  /* 0x0000000103047824 */ /* 0x000fca00078e0202 */
[----:B--2---:R-:W-:Y:S02]  /*05d0*/  IADD3 R4, P0, PT, R4, UR6, RZ ;  /* 0x0000000604047c10 */ /* 0x004fe4000ff1e0ff */
[----:B-1----:R-:W-:Y:S02]  /*05e0*/  IADD3 R6, P1, P2, R2, UR6, R3 ;  /* 0x0000000602067c10 */ /* 0x002fe4000fa3e003 */
[----:B------:R-:W-:Y:S02]  /*05f0*/  IADD3.X R5, PT, PT, RZ, UR7, RZ, P0, !PT ;  /* 0x00000007ff057c10 */ /* 0x000fe400087fe4ff */
[----:B------:R-:W-:-:S03]  /*0600*/  IADD3.X R7, PT, PT, RZ, UR7, RZ, P1, P2 ;  /* 0x00000007ff077c10 */ /* 0x000fc60008fe44ff */
[----:B0-----:R-:W2:Y:S04]  /*0610*/  LDG.E.U8 R4, desc[UR8][R4.64] ;  /* 0x0000000804047981 */ /* 0x001ea8000c1e1100 */
[----:B------:R-:W3:Y:S04]  /*0620*/  LDG.E.U8 R8, desc[UR8][R6.64+0x1] ;  /* 0x0000010806087981 */ /* 0x000ee8000c1e1100 */
[----:B------:R-:W4:Y:S04]  /*0630*/  LDG.E.U8 R10, desc[UR8][R6.64+0x2] ;  /* 0x00000208060a7981 */ /* 0x000f28000c1e1100 */
[----:B------:R-:W5:Y:S01]  /*0640*/  LDG.E.U8 R12, desc[UR8][R6.64+0x3] ;  /* 0x00000308060c7981 */ /* 0x000f62000c1e1100 */
[----:B------:R-:W-:-:S02]  /*0650*/  IMAD.IADD R9, R1, 0x1, R2 ;  /* 0x0000000101097824 */ /* 0x000fc400078e0202 */
[----:B------:R-:W-:-:S03]  /*0660*/  VIADD R2, R2, 0x4 ;  /* 0x0000000402027836 */ /* 0x000fc60000000000 */
[----:B--2---:R2:W-:Y:S04]  /*0670*/  STL.U8 [R9], R4 ;  /* 0x0000000409007387 */ /* 0x0045e80000100000 */
[----:B---3--:R2:W-:Y:S04]  /*0680*/  STL.U8 [R9+0x1], R8 ;  /* 0x0000010809007387 */ /* 0x0085e80000100000 */
[----:B----4-:R2:W-:Y:S04]  /*0690*/  STL.U8 [R9+0x2], R10 ;  /* 0x0000020a09007387 */ /* 0x0105e80000100000 */
[----:B-----5:R2:W-:Y:S02]  /*06a0*/  STL.U8 [R9+0x3], R12 ;  /* 0x0000030c09007387 */ /* 0x0205e40000100000 */
.L_x_4:
[----:B------:R-:W-:Y:S05]  /*06b0*/  BRA.U !UP1, `(.L_x_0) ;  /* 0x0000000109407547 */ /* 0x000fea000b800000 */
[----:B------:R-:W2:Y:S01]  /*06c0*/  LDCU.64 UR6, c[0x0][0x388] ;  /* 0x00007100ff0677ac */ /* 0x000ea20008000a00 */
[--C-:B------:R-:W-:Y:S02]  /*06d0*/  IMAD.IADD R3, R3, 0x1, R2.reuse ;  /* 0x0000000103037824 */ /* 0x100fe400078e0202 */
[----:B------:R-:W-:Y:S01]  /*06e0*/  IMAD.IADD R7, R1, 0x1, R2 ;  /* 0x0000000101077824 */ /* 0x000fe200078e0202 */
[----:B------:R-:W-:Y:S02]  /*06f0*/  UIADD3 UR4, UPT, UPT, -UR4, URZ, URZ ;  /* 0x000000ff04047290 */ /* 0x000fe4000fffe1ff */
[----:B--2---:R-:W-:-:S05]  /*0700*/  IADD3 R4, P0, PT, R3, UR6, RZ ;  /* 0x0000000603047c10 */ /* 0x004fca000ff1e0ff */
[----:B------:R-:W-:-:S08]  /*0710*/  IMAD.X R5, RZ, RZ, UR7, P0 ;  /* 0x00000007ff057e24 */ /* 0x000fd000080e06ff */
.L_x_5:
[----:B------:R-:W-:Y:S01]  /*0720*/  MOV R2, R4 ;  /* 0x0000000400027202 */ /* 0x000fe20000000f00 */
[----:B------:R-:W-:-:S05]  /*0730*/  IMAD.MOV.U32 R3, RZ, RZ, R5 ;  /* 0x000000ffff037224 */ /* 0x000fca00078e0005 */
[----:B0-----:R-:W2:Y:S01]  /*0740*/  LDG.E.U8 R2, desc[UR8][R2.64] ;  /* 0x0000000802027981 */ /* 0x001ea2000c1e1100 */
[----:B------:R-:W-:Y:S01]  /*0750*/  UIADD3 UR4, UPT, UPT, UR4, 0x1, URZ ;  /* 0x0000000104047890 */ /* 0x000fe2000fffe0ff */
[----:B------:R-:W-:-:S03]  /*0760*/  IADD3 R4, P0, PT, R4, 0x1, RZ ;  /* 0x0000000104047810 */ /* 0x000fc60007f1e0ff */
[----:B------:R-:W-:Y:S02]  /*0770*/  UISETP.NE.AND UP0, UPT, UR4, URZ, UPT ;  /* 0x000000ff0400728c */ /* 0x000fe4000bf05270 */
[----:B------:R-:W-:Y:S01]  /*0780*/  IMAD.X R5, RZ, RZ, R5, P0 ;  /* 0x000000ffff057224 */ /* 0x000fe200000e0605 */
[----:B--2---:R0:W-:Y:S02]  /*0790*/  STL.U8 [R7], R2 ;  /* 0x0000000207007387 */ /* 0x0041e40000100000 */
[----:B0-----:R-:W-:-:S04]  /*07a0*/  VIADD R7, R7, 0x1 ;  /* 0x0000000107077836 */ /* 0x001fc80000000000 */
[----:B------:R-:W-:Y:S05]  /*07b0*/  BRA.U UP0, `(.L_x_5) ;  /* 0xfffffffd00d87547 */ /* 0x000fea000b83ffff */
.L_x_0:
[----:B------:R-:W1:Y:S01]  /*07c0*/  LDC R2, c[0x0][0x360] ;  /* 0x0000d800ff027b82 */ /* 0x000e620000000800 */
[----:B------:R-:W3:Y:S01]  /*07d0*/  LDCU UR6, c[0x0][0x398] ;  /* 0x00007300ff0677ac */ /* 0x000ee20008000800 */
[----:B-1----:R-:W1:Y:S01]  /*07e0*/  I2F.U32.RP R6, R2 ;  /* 0x0000000200067306 */ /* 0x002e620000209000 */
[----:B------:R-:W-:-:S07]  /*07f0*/  ISETP.NE.U32.AND P2, PT, R2, RZ, PT ;  /* 0x000000ff0200720c */ /* 0x000fce0003f45070 */
[----:B-1----:R-:W2:Y:S02]  /*0800*/  MUFU.RCP R6, R6 ;  /* 0x0000000600067308 */ /* 0x002ea40000001000 */
[----:B--2---:R-:W-:-:S06]  /*0810*/  VIADD R4, R6, 0xffffffe ;  /* 0x0ffffffe06047836 */ /* 0x004fcc0000000000 */
[----:B------:R1:W2:Y:S02]  /*0820*/  F2I.FTZ.U32.TRUNC.NTZ R5, R4 ;  /* 0x0000000400057305 */ /* 0x0002a4000021f000 */
[----:B-1----:R-:W-:Y:S02]  /*0830*/  HFMA2 R4, -RZ, RZ, 0, 0 ;  /* 0x00000000ff047431 */ /* 0x002fe400000001ff */
[----:B--2---:R-:W-:-:S04]  /*0840*/  IMAD.MOV R3, RZ, RZ, -R5 ;  /* 0x000000ffff037224 */ /* 0x004fc800078e0a05 */
[----:B------:R-:W-:-:S04]  /*0850*/  IMAD R3, R3, R2, RZ ;  /* 0x0000000203037224 */ /* 0x000fc800078e02ff */
[----:B------:R-:W-:-:S06]  /*0860*/  IMAD.HI.U32 R3, R5, R3, R4 ;  /* 0x0000000305037227 */ /* 0x000fcc00078e0004 */
[----:B---3--:R-:W-:-:S04]  /*0870*/  IMAD.HI.U32 R3, R3, UR6, RZ ;  /* 0x0000000603037c27 */ /* 0x008fc8000f8e00ff */
[----:B------:R-:W-:-:S04]  /*0880*/  IMAD.MOV R5, RZ, RZ, -R3 ;  /* 0x000000ffff057224 */ /* 0x000fc800078e0a03 */
[----:B------:R-:W-:-:S05]  /*0890*/  IMAD R5, R2, R5, UR6 ;  /* 0x0000000602057e24 */ /* 0x000fca000f8e0205 */
[----:B------:R-:W-:-:S13]  /*08a0*/  ISETP.GE.U32.AND P0, PT, R5, R2, PT ;  /* 0x000000020500720c */ /* 0x000fda0003f06070 */
[----:B------:R-:W-:Y:S02]  /*08b0*/  @P0 IMAD.IADD R5, R5, 0x1, -R2 ;  /* 0x0000000105050824 */ /* 0x000fe400078e0a02 */
[----:B------:R-:W-:-:S03]  /*08c0*/  @P0 VIADD R3, R3, 0x1 ;  /* 0x0000000103030836 */ /* 0x000fc60000000000 */
[----:B------:R-:W-:-:S13]  /*08d0*/  ISETP.GE.U32.AND P1, PT, R5, R2, PT ;  /* 0x000000020500720c */ /* 0x000fda0003f26070 */
[----:B------:R-:W-:Y:S01]  /*08e0*/  @P1 VIADD R3, R3, 0x1 ;  /* 0x0000000103031836 */ /* 0x000fe20000000000 */
[----:B------:R-:W-:-:S04]  /*08f0*/  @!P2 LOP3.LUT R3, RZ, R2, RZ, 0x33, !PT ;  /* 0x00000002ff03a212 */ /* 0x000fc800078e33ff */
[----:B------:R-:W-:-:S13]  /*0900*/  ISETP.GE.AND P0, PT, R3, 0x1, PT ;  /* 0x000000010300780c */ /* 0x000fda0003f06270 */
[----:B------:R-:W-:Y:S05]  /*0910*/  @!P0 BRA `(.L_x_6) ;  /* 0x0000000c00188947 */ /* 0x000fea0003800000 */
[C---:B------:R-:W-:Y:S01]  /*0920*/  ISETP.GE.U32.AND P0, PT, R3.reuse, 0x4, PT ;  /* 0x000000040300780c */ /* 0x040fe20003f06070 */
[----:B------:R-:W-:Y:S01]  /*0930*/  IMAD.MOV.U32 R5, RZ, RZ, RZ ;  /* 0x000000ffff057224 */ /* 0x000fe200078e00ff */
[----:B------:R-:W-:-:S11]  /*0940*/  LOP3.LUT R4, R3, 0x3, RZ, 0xc0, !PT ;  /* 0x0000000303047812 */ /* 0x000fd600078ec0ff */
[----:B------:R-:W-:Y:S05]  /*0950*/  @!P0 BRA `(.L_x_7) ;  /* 0x0000000800c88947 */ /* 0x000fea0003800000 */
[----:B------:R-:W-:Y:S01]  /*0960*/  LOP3.LUT R5, R3, 0x7ffffffc, RZ, 0xc0, !PT ;  /* 0x7ffffffc03057812 */ /* 0x000fe200078ec0ff */
[----:B------:R-:W-:Y:S02]  /*0970*/  IMAD.IADD R15, R0, 0x1, R2 ;  /* 0x00000001000f7824 */ /* 0x000fe400078e0202 */
[C-C-:B------:R-:W-:Y:S01]  /*0980*/  IMAD R25, R2.reuse, 0x2, R0.reuse ;  /* 0x0000000202197824 */ /* 0x140fe200078e0200 */
[----:B------:R-:W-:Y:S01]  /*0990*/  IADD3 R9, PT, PT, -R5, RZ, RZ ;  /* 0x000000ff05097210 */ /* 0x000fe20007ffe1ff */
[--C-:B------:R-:W-:Y:S02]  /*09a0*/  IMAD R22, R2, 0x3, R0.reuse ;  /* 0x0000000302167824 */ /* 0x100fe400078e0200 */
[----:B------:R-:W-:Y:S01]  /*09b0*/  IMAD.MOV.U32 R16, RZ, RZ, R0 ;  /* 0x000000ffff107224 */ /* 0x000fe200078e0000 */
[----:B------:R-:W-:-:S13]  /*09c0*/  ISETP.GE.AND P0, PT, R9, RZ, PT ;  /* 0x000000ff0900720c */ /* 0x000fda0003f06270 */
[----:B------:R-:W-:Y:S05]  /*09d0*/  @P0 BRA `(.L_x_8) ;  /* 0x00000008003c0947 */ /* 0x000fea0003800000 */
[----:B------:R-:W-:Y:S01]  /*09e0*/  IMAD.MOV R6, RZ, RZ, -R9 ;  /* 0x000000ffff067224 */ /* 0x000fe200078e0a09 */
[----:B------:R-:W-:-:S04]  /*09f0*/  PLOP3.LUT P0, PT, PT, PT, PT, 0x80, 0x8 ;  /* 0x000000000008781c */ /* 0x000fc80003f0f070 */
[----:B------:R-:W-:-:S13]  /*0a00*/  ISETP.GT.AND P1, PT, R6, 0xc, PT ;  /* 0x0000000c0600780c */ /* 0x000fda0003f24270 */
[----:B------:R-:W-:Y:S05]  /*0a10*/  @!P1 BRA `(.L_x_9) ;  /* 0x0000000400609947 */ /* 0x000fea0003800000 */
[----:B------:R-:W-:Y:S01]  /*0a20*/  PLOP3.LUT P0, PT, PT, PT, PT, 0x8, 0x80 ;  /* 0x000000000080781c */ /* 0x000fe20003f0e170 */
[----:B------:R-:W1:-:S12]  /*0a30*/  LDCU.64 UR10, c[0x0][0x380] ;  /* 0x00007000ff0a77ac */ /* 0x000e580008000a00 */
.L_x_10:
[----:B-1----:R-:W-:Y:S02]  /*0a40*/  IADD3 R12, P1, PT, R16, UR10, RZ ;  /* 0x0000000a100c7c10 */ /* 0x002fe4000ff3e0ff */
[----:B--2---:R-:W-:-:S03]  /*0a50*/  IADD3 R18, P2, PT, R15, UR10, RZ ;  /* 0x0000000a0f127c10 */ /* 0x004fc6000ff5e0ff */
[----:B------:R-:W-:Y:S01]  /*0a60*/  IMAD.X R13, RZ, RZ, UR11, P1 ;  /* 0x0000000bff0d7e24 */ /* 0x000fe200088e06ff */
[----:B------:R-:W-:-:S04]  /*0a70*/  IADD3.X R19, PT, PT, RZ, UR11, RZ, P2, !PT ;  /* 0x0000000bff137c10 */ /* 0x000fc800097fe4ff */
[----:B0-----:R0:W2:Y:S04]  /*0a80*/  LDG.E.U8 R14, desc[UR8][R12.64] ;  /* 0x000000080c0e7981 */ /* 0x0010a8000c1e1100 */
[----:B------:R-:W3:Y:S01]  /*0a90*/  LDG.E.U8 R17, desc[UR8][R18.64] ;  /* 0x0000000812117981 */ /* 0x000ee2000c1e1100 */
[----:B------:R-:W-:Y:S01]  /*0aa0*/  IADD3 R28, P1, PT, R25, UR10, RZ ;  /* 0x0000000a191c7c10 */ /* 0x000fe2000ff3e0ff */
[----:B------:R-:W-:Y:S01]  /*0ab0*/  IMAD R6, R2, 0x4, R16 ;  /* 0x0000000402067824 */ /* 0x000fe200078e0210 */
[----:B------:R-:W-:-:S03]  /*0ac0*/  IADD3 R10, P2, PT, R22, UR10, RZ ;  /* 0x0000000a160a7c10 */ /* 0x000fc6000ff5e0ff */
[----:B------:R-:W-:Y:S01]  /*0ad0*/  IMAD.X R29, RZ, RZ, UR11, P1 ;  /* 0x0000000bff1d7e24 */ /* 0x000fe200088e06ff */
[----:B------:R-:W-:Y:S01]  /*0ae0*/  IADD3 R20, P1, PT, R6, UR10, RZ ;  /* 0x0000000a06147c10 */ /* 0x000fe2000ff3e0ff */
[----:B------:R-:W-:-:S03]  /*0af0*/  IMAD.X R11, RZ, RZ, UR11, P2 ;  /* 0x0000000bff0b7e24 */ /* 0x000fc600090e06ff */
[----:B------:R-:W4:Y:S01]  /*0b00*/  LDG.E.U8 R28, desc[UR8][R28.64] ;  /* 0x000000081c1c7981 */ /* 0x000f22000c1e1100 */
[----:B------:R-:W-:-:S03]  /*0b10*/  IMAD.X R21, RZ, RZ, UR11, P1 ;  /* 0x0000000bff157e24 */ /* 0x000fc600088e06ff */
[----:B------:R1:W5:Y:S01]  /*0b20*/  LDG.E.U8 R23, desc[UR8][R10.64] ;  /* 0x000000080a177981 */ /* 0x000362000c1e1100 */
[----:B------:R-:W-:-:S03]  /*0b30*/  LEA R7, R2, R25, 0x2 ;  /* 0x0000001902077211 */ /* 0x000fc600078e10ff */
[----:B------:R1:W5:Y:S01]  /*0b40*/  LDG.E.U8 R20, desc[UR8][R20.64] ;  /* 0x0000000814147981 */ /* 0x000362000c1e1100 */
[----:B0-----:R-:W-:Y:S01]  /*0b50*/  IADD3 R12, P2, PT, R7, UR10, RZ ;  /* 0x0000000a070c7c10 */ /* 0x001fe2000ff5e0ff */
[----:B-1----:R-:W-:-:S04]  /*0b60*/  IMAD R11, R2, 0x4, R15 ;  /* 0x00000004020b7824 */ /* 0x002fc800078e020f */
[----:B------:R-:W-:Y:S01]  /*0b70*/  IMAD.X R13, RZ, RZ, UR11, P2 ;  /* 0x0000000bff0d7e24 */ /* 0x000fe200090e06ff */
[----:B------:R-:W-:-:S05]  /*0b80*/  IADD3 R18, P1, PT, R11, UR10, RZ ;  /* 0x0000000a0b127c10 */ /* 0x000fca000ff3e0ff */
[----:B------:R-:W-:-:S05]  /*0b90*/  IMAD.X R19, RZ, RZ, UR11, P1 ;  /* 0x0000000bff137e24 */ /* 0x000fca00088e06ff */
[----:B------:R-:W5:Y:S04]  /*0ba0*/  LDG.E.U8 R18, desc[UR8][R18.64] ;  /* 0x0000000812127981 */ /* 0x000f68000c1e1100 */
[----:B------:R0:W5:Y:S01]  /*0bb0*/  LDG.E.U8 R19, desc[UR8][R12.64] ;  /* 0x000000080c137981 */ /* 0x000162000c1e1100 */
[----:B------:R-:W1:Y:S01]  /*0bc0*/  S2UR UR5, SR_CgaCtaId ;  /* 0x00000000000579c3 */ /* 0x000e620000008800 */
[----:B------:R-:W-:Y:S01]  /*0bd0*/  UMOV UR4, 0x400 ;  /* 0x0000040000047882 */ /* 0x000fe20000000000 */
[C---:B------:R-:W-:Y:S02]  /*0be0*/  IMAD R21, R2.reuse, 0x4, R11 ;  /* 0x0000000402157824 */ /* 0x040fe400078e020b */
[C---:B------:R-:W-:Y:S02]  /*0bf0*/  IMAD R10, R2.reuse, 0x4, R22 ;  /* 0x00000004020a7824 */ /* 0x040fe400078e0216 */
[----:B------:R-:W-:-:S03]  /*0c00*/  IMAD R8, R2, 0x4, R6 ;  /* 0x0000000402087824 */ /* 0x000fc600078e0206 */
[----:B0-----:R-:W-:-:S04]  /*0c10*/  IADD3 R12, P1, PT, R10, UR10, RZ ;  /* 0x0000000a0a0c7c10 */ /* 0x001fc8000ff3e0ff */
[----:B------:R-:W-:Y:S01]  /*0c20*/  IADD3.X R13, PT, PT, RZ, UR11, RZ, P1, !PT ;  /* 0x0000000bff0d7c10 */ /* 0x000fe20008ffe4ff */
[----:B------:R-:W-:-:S04]  /*0c30*/  IMAD R26, R2, 0x4, R7 ;  /* 0x00000004021a7824 */ /* 0x000fc800078e0207 */
[----:B------:R-:W5:Y:S01]  /*0c40*/  LDG.E.U8 R24, desc[UR8][R12.64] ;  /* 0x000000080c187981 */ /* 0x000f62000c1e1100 */
[----:B-1----:R-:W-:-:S09]  /*0c50*/  ULEA UR4, UR5, UR4, 0x18 ;  /* 0x0000000405047291 */ /* 0x002fd2000f8ec0ff */
[----:B--2---:R0:W-:Y:S04]  /*0c60*/  STS.U8 [R16+UR4], R14 ;  /* 0x0000000e10007988 */ /* 0x0041e80008000004 */
[----:B---3--:R1:W-:Y:S01]  /*0c70*/  STS.U8 [R15+UR4], R17 ;  /* 0x000000110f007988 */ /* 0x0083e20008000004 */
[----:B0-----:R-:W-:Y:S02]  /*0c80*/  IADD3 R16, P2, PT, R21, UR10, RZ ;  /* 0x0000000a15107c10 */ /* 0x001fe4000ff5e0ff */
[----:B------:R-:W-:-:S03]  /*0c90*/  IADD3 R14, P1, PT, R8, UR10, RZ ;  /* 0x0000000a080e7c10 */ /* 0x000fc6000ff3e0ff */
[----:B-1----:R-:W-:Y:S02]  /*0ca0*/  IMAD.X R17, RZ, RZ, UR11, P2 ;  /* 0x0000000bff117e24 */ /* 0x002fe400090e06ff */
[----:B------:R-:W-:-:S04]  /*0cb0*/  IMAD.X R15, RZ, RZ, UR11, P1 ;  /* 0x0000000bff0f7e24 */ /* 0x000fc800088e06ff */
[----:B------:R0:W2:Y:S04]  /*0cc0*/  LDG.E.U8 R17, desc[UR8][R16.64] ;  /* 0x0000000810117981 */ /* 0x0000a8000c1e1100 */
[----:B------:R1:W3:Y:S01]  /*0cd0*/  LDG.E.U8 R27, desc[UR8][R14.64] ;  /* 0x000000080e1b7981 */ /* 0x0002e2000c1e1100 */
[----:B0-----:R-:W-:-:S05]  /*0ce0*/  IMAD R16, R2, 0x4, R10 ;  /* 0x0000000402107824 */ /* 0x001fca00078e020a */
[----:B-1----:R-:W-:Y:S01]  /*0cf0*/  IADD3 R14, P2, PT, R16, UR10, RZ ;  /* 0x0000000a100e7c10 */ /* 0x002fe2000ff5e0ff */
[----:B----4-:R0:W-:Y:S01]  /*0d00*/  STS.U8 [R25+UR4], R28 ;  /* 0x0000001c19007988 */ /* 0x0101e20008000004 */
[----:B------:R-:W-:-:S03]  /*0d10*/  IADD3 R12, P1, PT, R26, UR10, RZ ;  /* 0x0000000a1a0c7c10 */ /* 0x000fc6000ff3e0ff */
[----:B------:R-:W-:Y:S01]  /*0d20*/  IMAD.X R15, RZ, RZ, UR11, P2 ;  /* 0x0000000bff0f7e24 */ /* 0x000fe200090e06ff */
[----:B-----5:R1:W-:Y:S01]  /*0d30*/  STS.U8 [R22+UR4], R23 ;  /* 0x0000001716007988 */ /* 0x0203e20008000004 */
[----:B------:R-:W-:Y:S01]  /*0d40*/  IADD3.X R13, PT, PT, RZ, UR11, RZ, P1, !PT ;  /* 0x0000000bff0d7c10 */ /* 0x000fe20008ffe4ff */
[----:B0-----:R-:W-:-:S03]  /*0d50*/  IMAD R25, R2, 0x4, R8 ;  /* 0x0000000402197824 */ /* 0x001fc600078e0208 */
[----:B------:R0:W4:Y:S02]  /*0d60*/  LDG.E.U8 R15, desc[UR8][R14.64] ;  /* 0x000000080e0f7981 */ /* 0x000124000c1e1100 */
[----:B-1----:R-:W-:Y:S02]  /*0d70*/  IADD3 R22, P1, PT, R25, UR10, RZ ;  /* 0x0000000a19167c10 */ /* 0x002fe4000ff3e0ff */
[----:B------:R1:W-:Y:S01]  /*0d80*/  STS.U8 [R6+UR4], R20 ;  /* 0x0000001406007988 */ /* 0x0003e20008000004 */
[----:B0-----:R-:W-:Y:S02]  /*0d90*/  IMAD R14, R2, 0x4, R21 ;  /* 0x00000004020e7824 */ /* 0x001fe400078e0215 */
[----:B------:R-:W-:Y:S01]  /*0da0*/  IMAD.X R23, RZ, RZ, UR11, P1 ;  /* 0x0000000bff177e24 */ /* 0x000fe200088e06ff */
[----:B-1----:R0:W5:Y:S04]  /*0db0*/  LDG.E.U8 R20, desc[UR8][R12.64] ;  /* 0x000000080c147981 */ /* 0x002168000c1e1100 */
[----:B------:R1:W-:Y:S04]  /*0dc0*/  STS.U8 [R11+UR4], R18 ;  /* 0x000000120b007988 */ /* 0x0003e80008000004 */
[----:B------:R-:W4:Y:S01]  /*0dd0*/  LDG.E.U8 R22, desc[UR8][R22.64] ;  /* 0x0000000816167981 */ /* 0x000f22000c1e1100 */
[----:B0-----:R-:W-:Y:S01]  /*0de0*/  IADD3 R12, P1, PT, R14, UR10, RZ ;  /* 0x0000000a0e0c7c10 */ /* 0x001fe2000ff3e0ff */
[----:B-1----:R-:W-:-:S04]  /*0df0*/  IMAD R11, R2, 0x4, R26 ;  /* 0x00000004020b7824 */ /* 0x002fc800078e021a */
[----:B------:R-:W-:Y:S01]  /*0e00*/  IMAD.X R13, RZ, RZ, UR11, P1 ;  /* 0x0000000bff0d7e24 */ /* 0x000fe200088e06ff */
[----:B------:R-:W-:Y:S02]  /*0e10*/  LEA R18, R2, R16, 0x2 ;  /* 0x0000001002127211 */ /* 0x000fe400078e10ff */
[----:B------:R-:W-:Y:S02]  /*0e20*/  IADD3 R6, P1, PT, R11, UR10, RZ ;  /* 0x0000000a0b067c10 */ /* 0x000fe4000ff3e0ff */
[----:B------:R0:W4:Y:S04]  /*0e30*/  LDG.E.U8 R29, desc[UR8][R12.64] ;  /* 0x000000080c1d7981 */ /* 0x000128000c1e1100 */
[----:B------:R1:W-:Y:S01]  /*0e40*/  STS.U8 [R7+UR4], R19 ;  /* 0x0000001307007988 */ /* 0x0003e20008000004 */
[----:B0-----:R-:W-:Y:S01]  /*0e50*/  IADD3 R12, P2, PT, R18, UR10, RZ ;  /* 0x0000000a120c7c10 */ /* 0x001fe2000ff5e0ff */
[----:B-1----:R-:W-:-:S04]  /*0e60*/  IMAD.X R7, RZ, RZ, UR11, P1 ;  /* 0x0000000bff077e24 */ /* 0x002fc800088e06ff */
[----:B------:R-:W-:Y:S01]  /*0e70*/  IMAD.X R13, RZ, RZ, UR11, P2 ;  /* 0x0000000bff0d7e24 */ /* 0x000fe200090e06ff */
[----:B------:R-:W4:Y:S04]  /*0e80*/  LDG.E.U8 R6, desc[UR8][R6.64] ;  /* 0x0000000806067981 */ /* 0x000f28000c1e1100 */
[----:B------:R-:W4:Y:S01]  /*0e90*/  LDG.E.U8 R23, desc[UR8][R12.64] ;  /* 0x000000080c177981 */ /* 0x000f22000c1e1100 */
[----:B------:R-:W-:-:S05]  /*0ea0*/  VIADD R9, R9, 0x10 ;  /* 0x0000001009097836 */ /* 0x000fca0000000000 */
[----:B------:R-:W-:Y:S01]  /*0eb0*/  ISETP.GE.AND P1, PT, R9, -0xc, PT ;  /* 0xfffffff40900780c */ /* 0x000fe20003f26270 */
[----:B------:R-:W-:Y:S04]  /*0ec0*/  STS.U8 [R10+UR4], R24 ;  /* 0x000000180a007988 */ /* 0x000fe80008000004 */
[----:B---3--:R-:W-:Y:S04]  /*0ed0*/  STS.U8 [R8+UR4], R27 ;  /* 0x0000001b08007988 */ /* 0x008fe80008000004 */
[----:B--2---:R-:W-:Y:S04]  /*0ee0*/  STS.U8 [R21+UR4], R17 ;  /* 0x0000001115007988 */ /* 0x004fe80008000004 */
[----:B-----5:R-:W-:Y:S04]  /*0ef0*/  STS.U8 [R26+UR4], R20 ;  /* 0x000000141a007988 */ /* 0x020fe80008000004 */
[----:B----4-:R0:W-:Y:S04]  /*0f00*/  STS.U8 [R16+UR4], R15 ;  /* 0x0000000f10007988 */ /* 0x0101e80008000004 */
[----:B------:R1:W-:Y:S01]  /*0f10*/  STS.U8 [R25+UR4], R22 ;  /* 0x0000001619007988 */ /* 0x0003e20008000004 */
[----:B0-----:R-:W-:-:S02]  /*0f20*/  IMAD R16, R2, 0x4, R25 ;  /* 0x0000000402107824 */ /* 0x001fc400078e0219 */
[C---:B------:R-:W-:Y:S01]  /*0f30*/  IMAD R15, R2.reuse, 0x4, R14 ;  /* 0x00000004020f7824 */ /* 0x040fe200078e020e */
[----:B------:R2:W-:Y:S01]  /*0f40*/  STS.U8 [R14+UR4], R29 ;  /* 0x0000001d0e007988 */ /* 0x0005e20008000004 */
[C---:B-1----:R-:W-:Y:S01]  /*0f50*/  LEA R25, R2.reuse, R11, 0x2 ;  /* 0x0000000b02197211 */ /* 0x042fe200078e10ff */
[----:B------:R-:W-:Y:S02]  /*0f60*/  IMAD R22, R2, 0x4, R18 ;  /* 0x0000000402167824 */ /* 0x000fe400078e0212 */
[----:B------:R2:W-:Y:S04]  /*0f70*/  STS.U8 [R11+UR4], R6 ;  /* 0x000000060b007988 */ /* 0x0005e80008000004 */
[----:B------:R2:W-:Y:S01]  /*0f80*/  STS.U8 [R18+UR4], R23 ;  /* 0x0000001712007988 */ /* 0x0005e20008000004 */
[----:B------:R-:W-:Y:S05]  /*0f90*/  @!P1 BRA `(.L_x_10) ;  /* 0xfffffff800a89947 */ /* 0x000fea000383ffff */
.L_x_9:
[----:B--2---:R-:W-:-:S05]  /*0fa0*/  IMAD.MOV R6, RZ, RZ, -R9 ;  /* 0x000000ffff067224 */ /* 0x004fca00078e0a09 */
[----:B------:R-:W-:-:S13]  /*0fb0*/  ISETP.GT.AND P1, PT, R6, 0x4, PT ;  /* 0x000000040600780c */ /* 0x000fda0003f24270 */
[----:B------:R-:W-:Y:S05]  /*0fc0*/  @!P1 BRA `(.L_x_11) ;  /* 0x0000000000b89947 */ /* 0x000fea0003800000 */
[----:B------:R-:W1:Y:S01]  /*0fd0*/  LDCU.64 UR4, c[0x0][0x380] ;  /* 0x00007000ff0477ac */ /* 0x000e620008000a00 */
[C---:B------:R-:W-:Y:S01]  /*0fe0*/  LEA R17, R2.reuse, R16, 0x2 ;  /* 0x0000001002117211 */ /* 0x040fe200078e10ff */
[C---:B------:R-:W-:Y:S02]  /*0ff0*/  IMAD R24, R2.reuse, 0x4, R15 ;  /* 0x0000000402187824 */ /* 0x040fe400078e020f */
[C---:B------:R-:W-:Y:S02]  /*1000*/  IMAD R29, R2.reuse, 0x4, R25 ;  /* 0x00000004021d7824 */ /* 0x040fe400078e0219 */
[----:B------:R-:W-:Y:S01]  /*1010*/  IMAD R14, R2, 0x4, R22 ;  /* 0x00000004020e7824 */ /* 0x000fe200078e0216 */
[----:B-1----:R-:W-:Y:S02]  /*1020*/  IADD3 R18, P0, PT, R16, UR4, RZ ;  /* 0x0000000410127c10 */ /* 0x002fe4000ff1e0ff */
[----:B------:R-:W-:Y:S02]  /*1030*/  IADD3 R20, P1, PT, R15, UR4, RZ ;  /* 0x000000040f147c10 */ /* 0x000fe4000ff3e0ff */
[----:B------:R-:W-:Y:S01]  /*1040*/  IADD3 R26, P2, PT, R25, UR4, RZ ;  /* 0x00000004191a7c10 */ /* 0x000fe2000ff5e0ff */
[----:B------:R-:W-:Y:S01]  /*1050*/  IMAD.X R19, RZ, RZ, UR5, P0 ;  /* 0x00000005ff137e24 */ /* 0x000fe200080e06ff */
[----:B------:R-:W-:Y:S01]  /*1060*/  IADD3 R12, P0, PT, R22, UR4, RZ ;  /* 0x00000004160c7c10 */ /* 0x000fe2000ff1e0ff */
[----:B------:R-:W-:Y:S01]  /*1070*/  IMAD.X R21, RZ, RZ, UR5, P1 ;  /* 0x00000005ff157e24 */ /* 0x000fe200088e06ff */
[----:B------:R-:W-:Y:S01]  /*1080*/  IADD3 R10, P1, PT, R17, UR4, RZ ;  /* 0x00000004110a7c10 */ /* 0x000fe2000ff3e0ff */
[----:B------:R-:W-:Y:S01]  /*1090*/  IMAD.X R27, RZ, RZ, UR5, P2 ;  /* 0x00000005ff1b7e24 */ /* 0x000fe200090e06ff */
[----:B0-----:R0:W2:Y:S01]  /*10a0*/  LDG.E.U8 R23, desc[UR8][R18.64] ;  /* 0x0000000812177981 */ /* 0x0010a2000c1e1100 */
[----:B------:R-:W-:Y:S01]  /*10b0*/  IMAD.X R13, RZ, RZ, UR5, P0 ;  /* 0x00000005ff0d7e24 */ /* 0x000fe200080e06ff */
[----:B------:R-:W-:Y:S01]  /*10c0*/  IADD3 R6, P0, PT, R24, UR4, RZ ;  /* 0x0000000418067c10 */ /* 0x000fe2000ff1e0ff */
[----:B------:R-:W-:Y:S01]  /*10d0*/  IMAD.X R11, RZ, RZ, UR5, P1 ;  /* 0x00000005ff0b7e24 */ /* 0x000fe200088e06ff */
[----:B------:R1:W3:Y:S02]  /*10e0*/  LDG.E.U8 R8, desc[UR8][R20.64] ;  /* 0x0000000814087981 */ /* 0x0002e4000c1e1100 */
[----:B------:R-:W-:-:S02]  /*10f0*/  IADD3.X R7, PT, PT, RZ, UR5, RZ, P0, !PT ;  /* 0x00000005ff077c10 */ /* 0x000fc400087fe4ff */
[----:B------:R-:W4:Y:S01]  /*1100*/  LDG.E.U8 R26, desc[UR8][R26.64] ;  /* 0x000000081a1a7981 */ /* 0x000f22000c1e1100 */
[----:B0-----:R-:W-:-:S03]  /*1110*/  IADD3 R18, P1, PT, R29, UR4, RZ ;  /* 0x000000041d127c10 */ /* 0x001fc6000ff3e0ff */
[----:B------:R-:W5:Y:S01]  /*1120*/  LDG.E.U8 R13, desc[UR8][R12.64] ;  /* 0x000000080c0d7981 */ /* 0x000f62000c1e1100 */
[----:B-1----:R-:W-:Y:S01]  /*1130*/  IADD3 R20, P2, PT, R14, UR4, RZ ;  /* 0x000000040e147c10 */ /* 0x002fe2000ff5e0ff */
[----:B------:R-:W-:Y:S02]  /*1140*/  IMAD.X R19, RZ, RZ, UR5, P1 ;  /* 0x00000005ff137e24 */ /* 0x000fe400088e06ff */
[----:B------:R-:W5:Y:S02]  /*1150*/  LDG.E.U8 R10, desc[UR8][R10.64] ;  /* 0x000000080a0a7981 */ /* 0x000f64000c1e1100 */
[----:B------:R-:W-:Y:S02]  /*1160*/  IMAD.X R21, RZ, RZ, UR5, P2 ;  /* 0x00000005ff157e24 */ /* 0x000fe400090e06ff */
[----:B------:R-:W5:Y:S04]  /*1170*/  LDG.E.U8 R7, desc[UR8][R6.64] ;  /* 0x0000000806077981 */ /* 0x000f68000c1e1100 */
[----:B------:R-:W5:Y:S04]  /*1180*/  LDG.E.U8 R18, desc[UR8][R18.64] ;  /* 0x0000000812127981 */ /* 0x000f68000c1e1100 */
[----:B------:R-:W5:Y:S01]  /*1190*/  LDG.E.U8 R21, desc[UR8][R20.64] ;  /* 0x0000000814157981 */ /* 0x000f62000c1e1100 */
[----:B------:R-:W0:Y:S01]  /*11a0*/  S2UR UR5, SR_CgaCtaId ;  /* 0x00000000000579c3 */ /* 0x000e220000008800 */
[----:B------:R-:W-:Y:S01]  /*11b0*/  UMOV UR4, 0x400 ;  /* 0x0000040000047882 */ /* 0x000fe20000000000 */
[----:B------:R-:W-:Y:S01]  /*11c0*/  PLOP3.LUT P0, PT, PT, PT, PT, 0x8, 0x80 ;  /* 0x000000000080781c */ /* 0x000fe20003f0e170 */
[----:B------:R-:W-:Y:S01]  /*11d0*/  VIADD R9, R9, 0x8 ;  /* 0x0000000809097836 */ /* 0x000fe20000000000 */
[----:B0-----:R-:W-:-:S09]  /*11e0*/  ULEA UR4, UR5, UR4, 0x18 ;  /* 0x0000000405047291 */ /* 0x001fd2000f8ec0ff */
[----:B--2---:R0:W-:Y:S04]  /*11f0*/  STS.U8 [R16+UR4], R23 ;  /* 0x0000001710007988 */ /* 0x0041e80008000004 */
[----:B---3--:R1:W-:Y:S04]  /*1200*/  STS.U8 [R15+UR4], R8 ;  /* 0x000000080f007988 */ /* 0x0083e80008000004 */
[----:B----4-:R2:W-:Y:S01]  /*1210*/  STS.U8 [R25+UR4], R26 ;  /* 0x0000001a19007988 */ /* 0x0105e20008000004 */
[----:B0-----:R-:W-:-:S03]  /*1220*/  IMAD R16, R2, 0x4, R17 ;  /* 0x0000000402107824 */ /* 0x001fc600078e0211 */
[----:B-----5:R0:W-:Y:S01]  /*1230*/  STS.U8 [R22+UR4], R13 ;  /* 0x0000000d16007988 */ /* 0x0201e20008000004 */
[----:B-1----:R-:W-:-:S03]  /*1240*/  LEA R15, R2, R24, 0x2 ;  /* 0x00000018020f7211 */ /* 0x002fc600078e10ff */
[----:B------:R1:W-:Y:S01]  /*1250*/  STS.U8 [R17+UR4], R10 ;  /* 0x0000000a11007988 */ /* 0x0003e20008000004 */
[----:B--2---:R-:W-:-:S03]  /*1260*/  IMAD R25, R2, 0x4, R29 ;  /* 0x0000000402197824 */ /* 0x004fc600078e021d */
[----:B------:R1:W-:Y:S01]  /*1270*/  STS.U8 [R24+UR4], R7 ;  /* 0x0000000718007988 */ /* 0x0003e20008000004 */
[----:B0-----:R-:W-:-:S03]  /*1280*/  IMAD R22, R2, 0x4, R14 ;  /* 0x0000000402167824 */ /* 0x001fc600078e020e */
[----:B------:R1:W-:Y:S04]  /*1290*/  STS.U8 [R29+UR4], R18 ;  /* 0x000000121d007988 */ /* 0x0003e80008000004 */
[----:B------:R1:W-:Y:S02]  /*12a0*/  STS.U8 [R14+UR4], R21 ;  /* 0x000000150e007988 */ /* 0x0003e40008000004 */
.L_x_11:
[----:B------:R-:W-:-:S13]  /*12b0*/  ISETP.NE.OR P0, PT, R9, RZ, P0 ;  /* 0x000000ff0900720c */ /* 0x000fda0000705670 */
[----:B------:R-:W-:Y:S05]  /*12c0*/  @!P0 BRA `(.L_x_7) ;  /* 0x00000000006c8947 */ /* 0x000fea0003800000 */
.L_x_8:
[----:B------:R-:W2:Y:S01]  /*12d0*/  S2UR UR5, SR_CgaCtaId ;  /* 0x00000000000579c3 */ /* 0x000ea20000008800 */
[----:B------:R-:W-:Y:S01]  /*12e0*/  UMOV UR4, 0x400 ;  /* 0x0000040000047882 */ /* 0x000fe20000000000 */
[----:B------:R-:W3:Y:S02]  /*12f0*/  LDCU.64 UR10, c[0x0][0x380] ;  /* 0x00007000ff0a77ac */ /* 0x000ee40008000a00 */
[----:B--23--:R-:W-:-:S12]  /*1300*/  ULEA UR4, UR5, UR4, 0x18 ;  /* 0x0000000405047291 */ /* 0x00cfd8000f8ec0ff */
.L_x_12:
[----:B-1----:R-:W-:Y:S02]  /*1310*/  IADD3 R18, P2, PT, R16, UR10, RZ ;  /* 0x0000000a10127c10 */ /* 0x002fe4000ff5e0ff */
[----:B------:R-:W-:Y:S02]  /*1320*/  IADD3 R12, P1, PT, R15, UR10, RZ ;  /* 0x0000000a0f0c7c10 */ /* 0x000fe4000ff3e0ff */
[----:B------:R-:W-:Y:S01]  /*1330*/  IADD3 R10, P0, PT, R25, UR10, RZ ;  /* 0x0000000a190a7c10 */ /* 0x000fe2000ff1e0ff */
[----:B------:R-:W-:Y:S01]  /*1340*/  IMAD.X R19, RZ, RZ, UR11, P2 ;  /* 0x0000000bff137e24 */ /* 0x000fe200090e06ff */
[----:B------:R-:W-:Y:S01]  /*1350*/  IADD3 R6, P2, PT, R22, UR10, RZ ;  /* 0x0000000a16067c10 */ /* 0x000fe2000ff5e0ff */
[----:B------:R-:W-:Y:S01]  /*1360*/  IMAD.X R13, RZ, RZ, UR11, P1 ;  /* 0x0000000bff0d7e24 */ /* 0x000fe200088e06ff */
[----:B------:R-:W-:-:S03]  /*1370*/  IADD3.X R11, PT, PT, RZ, UR11, RZ, P0, !PT ;  /* 0x0000000bff0b7c10 */ /* 0x000fc600087fe4ff */
[----:B------:R-:W-:Y:S01]  /*1380*/  IMAD.X R7, RZ, RZ, UR11, P2 ;  /* 0x0000000bff077e24 */ /* 0x000fe200090e06ff */
[----:B0-----:R-:W2:Y:S04]  /*1390*/  LDG.E.U8 R19, desc[UR8][R18.64] ;  /* 0x0000000812137981 */ /* 0x001ea8000c1e1100 */
[----:B------:R-:W3:Y:S04]  /*13a0*/  LDG.E.U8 R12, desc[UR8][R12.64] ;  /* 0x000000080c0c7981 */ /* 0x000ee8000c1e1100 */
[----:B------:R-:W4:Y:S04]  /*13b0*/  LDG.E.U8 R10, desc[UR8][R10.64] ;  /* 0x000000080a0a7981 */ /* 0x000f28000c1e1100 */
[----:B------:R-:W5:Y:S01]  /*13c0*/  LDG.E.U8 R7, desc[UR8][R6.64] ;  /* 0x0000000806077981 */ /* 0x000f62000c1e1100 */
[----:B------:R-:W-:-:S05]  /*13d0*/  VIADD R9, R9, 0x4 ;  /* 0x0000000409097836 */ /* 0x000fca0000000000 */
[----:B------:R-:W-:Y:S01]  /*13e0*/  ISETP.NE.AND P0, PT, R9, RZ, PT ;  /* 0x000000ff0900720c */ /* 0x000fe20003f05270 */
[----:B--2---:R0:W-:Y:S04]  /*13f0*/  STS.U8 [R16+UR4], R19 ;  /* 0x0000001310007988 */ /* 0x0041e80008000004 */
[----:B---3--:R1:W-:Y:S04]  /*1400*/  STS.U8 [R15+UR4], R12 ;  /* 0x0000000c0f007988 */ /* 0x0083e80008000004 */
[----:B----4-:R2:W-:Y:S01]  /*1410*/  STS.U8 [R25+UR4], R10 ;  /* 0x0000000a19007988 */ /* 0x0105e20008000004 */
[----:B0-----:R-:W-:-:S03]  /*1420*/  IMAD R16, R2, 0x4, R16 ;  /* 0x0000000402107824 */ /* 0x001fc600078e0210 */
[----:B-----5:R0:W-:Y:S01]  /*1430*/  STS.U8 [R22+UR4], R7 ;  /* 0x0000000716007988 */ /* 0x0201e20008000004 */
[C---:B-1----:R-:W-:Y:S01]  /*1440*/  IMAD R15, R2.reuse, 0x4, R15 ;  /* 0x00000004020f7824 */ /* 0x042fe200078e020f */
[C---:B--2---:R-:W-:Y:S01]  /*1450*/  LEA R25, R2.reuse, R25, 0x2 ;  /* 0x0000001902197211 */ /* 0x044fe200078e10ff */
[----:B0-----:R-:W-:Y:S01]  /*1460*/  IMAD R22, R2, 0x4, R22 ;  /* 0x0000000402167824 */ /* 0x001fe200078e0216 */
[----:B------:R-:W-:Y:S06]  /*1470*/  @P0 BRA `(.L_x_12) ;  /* 0xfffffffc00a40947 */ /* 0x000fec000383ffff */
.L_x_7:
[----:B------:R-:W-:-:S13]  /*1480*/  ISETP.NE.AND P0, PT, R4, RZ, PT ;  /* 0x000000ff0400720c */ /* 0x000fda0003f05270 */
[----:B------:R-:W-:Y:S05]  /*1490*/  @!P0 BRA `(.L_x_6) ;  /* 0x0000000000388947 */ /* 0x000fea0003800000 */
[----:B------:R-:W2:Y:S01]  /*14a0*/  S2UR UR5, SR_CgaCtaId ;  /* 0x00000000000579c3 */ /* 0x000ea20000008800 */
[----:B-1----:R-:W-:Y:S01]  /*14b0*/  IMAD R7, R2, R5, R0 ;  /* 0x0000000502077224 */ /* 0x002fe200078e0200 */
[----:B------:R-:W-:Y:S01]  /*14c0*/  UMOV UR4, 0x400 ;  /* 0x0000040000047882 */ /* 0x000fe20000000000 */
[----:B------:R-:W-:Y:S01]  /*14d0*/  IMAD.MOV R6, RZ, RZ, -R4 ;  /* 0x000000ffff067224 */ /* 0x000fe200078e0a04 */
[----:B------:R-:W1:Y:S02]  /*14e0*/  LDCU.64 UR10, c[0x0][0x380] ;  /* 0x00007000ff0a77ac */ /* 0x000e640008000a00 */
[----:B-12---:R-:W-:-:S12]  /*14f0*/  ULEA UR4, UR5, UR4, 0x18 ;  /* 0x0000000405047291 */ /* 0x006fd8000f8ec0ff */
.L_x_13:
[----:B------:R-:W-:-:S05]  /*1500*/  IADD3 R4, P0, PT, R7, UR10, RZ ;  /* 0x0000000a07047c10 */ /* 0x000fca000ff1e0ff */
[----:B------:R-:W-:-:S05]  /*1510*/  IMAD.X R5, RZ, RZ, UR11, P0 ;  /* 0x0000000bff057e24 */ /* 0x000fca00080e06ff */
[----:B0-----:R-:W2:Y:S01]  /*1520*/  LDG.E.U8 R4, desc[UR8][R4.64] ;  /* 0x0000000804047981 */ /* 0x001ea2000c1e1100 */
[----:B------:R-:W-:-:S05]  /*1530*/  VIADD R6, R6, 0x1 ;  /* 0x0000000106067836 */ /* 0x000fca0000000000 */
[----:B------:R-:W-:Y:S01]  /*1540*/  ISETP.NE.AND P0, PT, R6, RZ, PT ;  /* 0x000000ff0600720c */ /* 0x000fe20003f05270 */
[----:B--2---:R0:W-:Y:S02]  /*1550*/  STS.U8 [R7+UR4], R4 ;  /* 0x0000000407007988 */ /* 0x0041e40008000004 */
[----:B0-----:R-:W-:-:S10]  /*1560*/  IADD3 R7, PT, PT, R2, R7, RZ ;  /* 0x0000000702077210 */ /* 0x001fd40007ffe0ff */
[----:B------:R-:W-:Y:S05]  /*1570*/  @P0 BRA `(.L_x_13) ;  /* 0xfffffffc00e00947 */ /* 0x000fea000383ffff */
.L_x_6:
[----:B------:R-:W-:Y:S01]  /*1580*/  IMAD R4, R3, R2, R0 ;  /* 0x0000000203047224 */ /* 0x000fe200078e0200 */
[----:B------:R-:W-:Y:S04]  /*1590*/  BSSY.RECONVERGENT B0, `(.L_x_14) ;  /* 0x000000c000007945 */ /* 0x000fe80003800200 */
[----:B------:R-:W-:-:S04]  /*15a0*/  ISETP.GE.U32.AND P0, PT, R4, UR6, PT ;  /* 0x0000000604007c0c */ /* 0x000fc8000bf06070 */
[----:B------:R-:W-:-:S13]  /*15b0*/  ISETP.LE.U32.OR P0, PT, R2, R3, P0 ;  /* 0x000000030200720c */ /* 0x000fda0000703470 */
[----:B------:R-:W-:Y:S05]  /*15c0*/  @P0 BRA `(.L_x_15) ;  /* 0x0000000000200947 */ /* 0x000fea0003800000 */
[----:B------:R-:W2:Y:S02]  /*15d0*/  LDCU.64 UR4, c[0x0][0x380] ;  /* 0x00007000ff0477ac */ /* 0x000ea40008000a00 */
[----:B--2---:R-:W-:-:S05]  /*15e0*/  IADD3 R2, P0, PT, R4, UR4, RZ ;  /* 0x0000000404027c10 */ /* 0x004fca000ff1e0ff */
[----:B------:R-:W-:-:S06]  /*15f0*/  IMAD.X R3, RZ, RZ, UR5, P0 ;  /* 0x00000005ff037e24 */ /* 0x000fcc00080e06ff */
[----:B0-----:R-:W2:Y:S01]  /*1600*/  LDG.E.U8 R3, desc[UR8][R2.64] ;  /* 0x0000000802037981 */ /* 0x001ea2000c1e1100 */
[----:B------:R-:W0:Y:S01]  /*1610*/  S2UR UR5, SR_CgaCtaId ;  /* 0x00000000000579c3 */ /* 0x000e220000008800 */
[----:B------:R-:W-:Y:S02]  /*1620*/  UMOV UR4, 0x400 ;  /* 0x0000040000047882 */ /* 0x000fe40000000000 */
[----:B0-----:R-:W-:-:S09]  /*1630*/  ULEA UR4, UR5, UR4, 0x18 ;  /* 0x0000000405047291 */ /* 0x001fd2000f8ec0ff */
[----:B--2---:R2:W-:Y:S03]  /*1640*/  STS.U8 [R4+UR4], R3 ;  /* 0x0000000304007988 */ /* 0x0045e60008000004 */
.L_x_15:
[----:B0-----:R-:W-:Y:S05]  /*1650*/  BSYNC.RECONVERGENT B0 ;  /* 0x0000000000007941 */ /* 0x001fea0003800200 */
.L_x_14:
[----:B------:R-:W-:Y:S01]  /*1660*/  BAR.SYNC.DEFER_BLOCKING 0x0 ;  /* 0x0000000000007b1d */ /* 0x000fe20000010000 */
[----:B------:R-:W-:Y:S01]  /*1670*/  UISETP.GE.AND UP0, UPT, UR6, 0x1, UPT ;  /* 0x000000010600788c */ /* 0x000fe2000bf06270 */
[----:B------:R-:W-:-:S08]  /*1680*/  CS2R R12, SRZ ;  /* 0x00000000000c7805 */ /* 0x000fd0000001ff00 */
[----:B------:R-:W-:Y:S05]  /*1690*/  BRA.U !UP0, `(.L_x_16) ;  /* 0x0000000108b47547 */ /* 0x000fea000b800000 */
[----:B------:R0:W5:Y:S01]  /*16a0*/  LDL.U8 R6, [R1] ;  /* 0x0000000001067983 */ /* 0x0001620000100000 */
[----:B------:R-:W3:Y:S01]  /*16b0*/  S2UR UR5, SR_CgaCtaId ;  /* 0x00000000000579c3 */ /* 0x000ee20000008800 */
[----:B------:R-:W-:Y:S01]  /*16c0*/  UMOV UR4, 0x400 ;  /* 0x0000040000047882 */ /* 0x000fe20000000000 */
[----:B------:R-:W-:Y:S06]  /*16d0*/  BSSY.RECONVERGENT B0, `(.L_x_16) ;  /* 0x0000029000007945 */ /* 0x000fec0003800200 */
[----:B------:R-:W4:Y:S01]  /*16e0*/  S2UR UR6, SR_SWINHI ;  /* 0x00000000000679c3 */ /* 0x000f220000002f00 */
[----:B---3--:R-:W-:-:S06]  /*16f0*/  ULEA UR7, UR5, UR4, 0x18 ;  /* 0x0000000405077291 */ /* 0x008fcc000f8ec0ff */
[----:B-1----:R-:W-:Y:S01]  /*1700*/  IMAD.U32 R7, RZ, RZ, UR7 ;  /* 0x00000007ff077e24 */ /* 0x002fe2000f8e00ff */
[----:B------:R-:W-:Y:S01]  /*1710*/  UMOV UR4, UR7 ;  /* 0x0000000700047c82 */ /* 0x000fe20008000000 */
[----:B----4-:R-:W-:Y:S02]  /*1720*/  UMOV UR5, UR6 ;  /* 0x0000000600057c82 */ /* 0x010fe40008000000 */
[----:B--2---:R-:W-:Y:S01]  /*1730*/  MOV R3, UR5 ;  /* 0x0000000500037c02 */ /* 0x004fe20008000f00 */
[----:B------:R-:W-:Y:S02]  /*1740*/  IMAD.U32 R5, RZ, RZ, UR5 ;  /* 0x00000005ff057e24 */ /* 0x000fe4000f8e00ff */
[----:B------:R-:W-:Y:S02]  /*1750*/  IMAD.U32 R2, RZ, RZ, UR4 ;  /* 0x00000004ff027e24 */ /* 0x000fe4000f8e00ff */
[----:B------:R-:W-:Y:S02]  /*1760*/  IMAD.U32 R4, RZ, RZ, UR4 ;  /* 0x00000004ff047e24 */ /* 0x000fe4000f8e00ff */
[----:B------:R-:W-:-:S02]  /*1770*/  IMAD.MOV.U32 R5, RZ, RZ, R3 ;  /* 0x000000ffff057224 */ /* 0x000fc400078e0003 */
[----:B0-----:R-:W-:-:S07]  /*1780*/  IMAD.MOV.U32 R2, RZ, RZ, RZ ;  /* 0x000000ffff027224 */ /* 0x001fce00078e00ff */
.L_x_20:
[----:B------:R-:W0:Y:S01]  /*1790*/  LDS.U8 R3, [R7] ;  /* 0x0000000007037984 */ /* 0x000e220000000000 */
[----:B------:R-:W-:Y:S01]  /*17a0*/  BSSY.RECONVERGENT B1, `(.L_x_17) ;  /* 0x0000012000017945 */ /* 0x000fe20003800200 */
[----:B------:R-:W-:Y:S02]  /*17b0*/  CS2R R12, SRZ ;  /* 0x00000000000c7805 */ /* 0x000fe4000001ff00 */
[----:B0----5:R-:W-:-:S13]  /*17c0*/  ISETP.NE.AND P0, PT, R3, R6, PT ;  /* 0x000000060300720c */ /* 0x021fda0003f05270 */
[----:B------:R-:W-:Y:S05]  /*17d0*/  @P0 BRA `(.L_x_18) ;  /* 0x0000000000380947 */ /* 0x000fea0003800000 */
[----:B------:R-:W-:Y:S01]  /*17e0*/  CS2R R12, SRZ ;  /* 0x00000000000c7805 */ /* 0x000fe2000001ff00 */
[----:B------:R-:W-:Y:S01]  /*17f0*/  IMAD.MOV.U32 R3, RZ, RZ, R1 ;  /* 0x000000ffff037224 */ /* 0x000fe200078e0001 */
[----:B------:R-:W-:-:S07]  /*1800*/  MOV R8, R7 ;  /* 0x0000000700087202 */ /* 0x000fce0000000f00 */
.L_x_19:
[----:B------:R-:W2:Y:S04]  /*1810*/  LDL.U8 R11, [R3+0x1] ;  /* 0x00000100030b7983 */ /* 0x000ea80000100000 */
[----:B------:R-:W3:Y:S04]  /*1820*/  LDL.U8 R9, [R3+0x2] ;  /* 0x0000020003097983 */ /* 0x000ee80000100000 */
[----:B------:R0:W2:Y:S02]  /*1830*/  LDS.U8 R10, [R8+0x1] ;  /* 0x00000100080a7984 */ /* 0x0000a40000000000 */
[----:B0-----:R-:W-:Y:S01]  /*1840*/  VIADD R8, R8, 0x1 ;  /* 0x0000000108087836 */ /* 0x001fe20000000000 */
[----:B--2---:R-:W-:-:S02]  /*1850*/  ISETP.NE.AND P1, PT, R10, R11, PT ;  /* 0x0000000b0a00720c */ /* 0x004fc40003f25270 */
[----:B---3--:R-:W-:Y:S01]  /*1860*/  ISETP.NE.AND P0, PT, R9, RZ, PT ;  /* 0x000000ff0900720c */ /* 0x008fe20003f05270 */
[----:B------:R-:W-:-:S03]  /*1870*/  VIADD R9, R3, 0x1 ;  /* 0x0000000103097836 */ /* 0x000fc60000000000 */
[----:B------:R-:W-:Y:S01]  /*1880*/  SEL R13, R4, R13, !P0 ;  /* 0x0000000d040d7207 */ /* 0x000fe20004000000 */
[----:B------:R-:W-:Y:S01]  /*1890*/  IMAD.MOV.U32 R3, RZ, RZ, R9 ;  /* 0x000000ffff037224 */ /* 0x000fe200078e0009 */
[----:B------:R-:W-:-:S05]  /*18a0*/  SEL R12, R5, R12, !P0 ;  /* 0x0000000c050c7207 */ /* 0x000fca0004000000 */
[----:B------:R-:W-:Y:S05]  /*18b0*/  @!P1 BRA `(.L_x_19) ;  /* 0xfffffffc00d49947 */ /* 0x000fea000383ffff */
.L_x_18:
[----:B------:R-:W-:Y:S05]  /*18c0*/  BSYNC.RECONVERGENT B1 ;  /* 0x0000000000017941 */ /* 0x000fea0003800200 */
.L_x_17:
[----:B------:R-:W0:Y:S01]  /*18d0*/  LDCU UR4, c[0x0][0x398] ;  /* 0x00007300ff0477ac */ /* 0x000e220008000800 */
[----:B------:R-:W-:Y:S01]  /*18e0*/  VIADD R2, R2, 0x1 ;  /* 0x0000000102027836 */ /* 0x000fe20000000000 */
[----:B------:R-:W-:Y:S02]  /*18f0*/  ISETP.NE.U32.AND P0, PT, R13, RZ, PT ;  /* 0x000000ff0d00720c */ /* 0x000fe40003f05070 */
[----:B------:R-:W-:Y:S02]  /*1900*/  IADD3 R4, P1, PT, R4, 0x1, RZ ;  /* 0x0000000104047810 */ /* 0x000fe40007f3e0ff */
[----:B------:R-:W-:Y:S02]  /*1910*/  ISETP.NE.AND.EX P0, PT, R12, RZ, PT, P0 ;  /* 0x000000ff0c00720c */ /* 0x000fe40003f05300 */
[----:B------:R-:W-:Y:S01]  /*1920*/  IADD3 R7, PT, PT, R7, 0x1, RZ ;  /* 0x0000000107077810 */ /* 0x000fe20007ffe0ff */
[----:B------:R-:W-:Y:S01]  /*1930*/  IMAD.X R5, RZ, RZ, R5, P1 ;  /* 0x000000ffff057224 */ /* 0x000fe200008e0605 */
[----:B0-----:R-:W-:-:S13]  /*1940*/  ISETP.LT.AND P2, PT, R2, UR4, PT ;  /* 0x0000000402007c0c */ /* 0x001fda000bf41270 */
[----:B------:R-:W-:Y:S05]  /*1950*/  @!P0 BRA P2, `(.L_x_20) ;  /* 0xfffffffc008c8947 */ /* 0x000fea000103ffff */
[----:B------:R-:W-:Y:S05]  /*1960*/  BSYNC.RECONVERGENT B0 ;  /* 0x0000000000007941 */ /* 0x000fea0003800200 */
.L_x_16:
[----:B--2---:R-:W0:Y:S01]  /*1970*/  LDC.64 R2, c[0x0][0x390] ;  /* 0x0000e400ff027b82 */ /* 0x004e220000000a00 */
[----:B------:R-:W-:Y:S02]  /*1980*/  IMAD.MOV.U32 R4, RZ, RZ, R13 ;  /* 0x000000ffff047224 */ /* 0x000fe400078e000d */
[----:B------:R-:W-:Y:S02]  /*1990*/  IMAD.MOV.U32 R5, RZ, RZ, R12 ;  /* 0x000000ffff057224 */ /* 0x000fe400078e000c */
[----:B0-----:R-:W-:-:S05]  /*19a0*/  IMAD.WIDE.U32 R2, R0, 0x8, R2 ;  /* 0x0000000800027825 */ /* 0x001fca00078e0002 */
[----:B------:R-:W-:Y:S01]  /*19b0*/  STG.E.64 desc[UR8][R2.64], R4 ;  /* 0x0000000402007986 */ /* 0x000fe2000c101b08 */
[----:B------:R-:W-:Y:S05]  /*19c0*/  EXIT ;  /* 0x000000000000794d */ /* 0x000fea0003800000 */
.L_x_21:
[----:B------:R-:W-:-:S00]  /*19d0*/  BRA `(.L_x_21) ;  /* 0xfffffffc00fc7947 */ /* 0x000fc0000383ffff */
[----:B------:R-:W-:-:S00]  /*19e0*/  NOP ;  /* 0x0000000000007918 */ /* 0x000fc00000000000 */
        /* <DEDUP_REMOVED lines=9> */
.L_x_22:


//--------------------- .nv.shared._Z9my_strstrPcS_PS_iii --------------------------
	.section	.nv.shared._Z9my_strstrPcS_PS_iii,"aw",@nobits
	.sectionflags	@""
	.align	16
	.zero		1024


//--------------------- .nv.shared.reserved.0     --------------------------
	.section	.nv.shared.reserved.0,"aw",@nobits
	.weak		__nv_reservedSMEM_offset_0_alias
	.size		__nv_reservedSMEM_offset_0_alias, 0, 64
	.other		__nv_reservedSMEM_offset_0_alias,@"STO_CUDA_RESERVED_SHARED STV_DEFAULT"
__nv_reservedSMEM_offset_0_alias:
	.zero		0
	.zero		64


//--------------------- .nv.constant0._Z9my_strstrPcS_PS_iii --------------------------
	.section	.nv.constant0._Z9my_strstrPcS_PS_iii,"a",@progbits
	.sectionflags	@""
	.align	4
.nv.constant0._Z9my_strstrPcS_PS_iii:
	.zero		932


//--------------------- SYMBOLS --------------------------

	.type		.nv.reservedSmem.offset0,@object
	.size		.nv.reservedSmem.offset0,0x4
	.type		.nv.reservedSmem.cap,@object
	.size		.nv.reservedSmem.cap,0x4
